//
// Generated by NVIDIA NVVM Compiler
//
// Compiler Build ID: CL-36424714
// Cuda compilation tools, release 13.0, V13.0.88
// Based on NVVM 20.0.0
//

.version 9.0
.target sm_100
.address_size 64

	// .globl	_Z11get_entropyiiiPfiS_

.visible .entry _Z11get_entropyiiiPfiS_(
	.param .u32 _Z11get_entropyiiiPfiS__param_0,
	.param .u32 _Z11get_entropyiiiPfiS__param_1,
	.param .u32 _Z11get_entropyiiiPfiS__param_2,
	.param .u64 .ptr .align 1 _Z11get_entropyiiiPfiS__param_3,
	.param .u32 _Z11get_entropyiiiPfiS__param_4,
	.param .u64 .ptr .align 1 _Z11get_entropyiiiPfiS__param_5
)
{
	.reg .pred 	%p<24>;
	.reg .b32 	%r<129>;
	.reg .b32 	%f<135>;
	.reg .b64 	%rd<137>;
	.reg .b64 	%fd<8>;

	ld.param.u32 	%r78, [_Z11get_entropyiiiPfiS__param_0];
	ld.param.u32 	%r79, [_Z11get_entropyiiiPfiS__param_1];
	ld.param.u32 	%r81, [_Z11get_entropyiiiPfiS__param_2];
	ld.param.u64 	%rd7, [_Z11get_entropyiiiPfiS__param_3];
	ld.param.u32 	%r80, [_Z11get_entropyiiiPfiS__param_4];
	cvta.to.global.u64 	%rd1, %rd7;
	mov.u32 	%r82, %ntid.x;
	mov.u32 	%r83, %ctaid.x;
	mov.u32 	%r84, %tid.x;
	mad.lo.s32 	%r1, %r82, %r83, %r84;
	setp.ge.s32 	%p1, %r1, %r81;
	@%p1 bra 	$L__BB0_37;
	mul.lo.s32 	%r85, %r80, %r1;
	cvt.s64.s32 	%rd2, %r85;
	setp.lt.s32 	%p2, %r78, 1;
	mov.f32 	%f134, 0f00000000;
	@%p2 bra 	$L__BB0_36;
	setp.lt.s32 	%p3, %r79, 1;
	cvt.rn.f64.s32 	%fd1, %r79;
	@%p3 bra 	$L__BB0_20;
	and.b32  	%r2, %r79, 15;
	and.b32  	%r3, %r79, 7;
	and.b32  	%r4, %r79, 2147483632;
	and.b32  	%r5, %r79, 3;
	neg.s32 	%r6, %r4;
	shl.b32 	%r7, %r78, 4;
	shl.b32 	%r8, %r78, 1;
	mul.lo.s32 	%r9, %r78, 5;
	mul.lo.s32 	%r10, %r78, 6;
	mul.lo.s32 	%r11, %r78, 7;
	shl.b32 	%r12, %r78, 3;
	mul.lo.s32 	%r13, %r78, 13;
	mul.lo.s32 	%r14, %r78, 14;
	mul.lo.s32 	%r15, %r78, 15;
	mov.f32 	%f134, 0f00000000;
	mov.b32 	%r107, 0;
	mul.wide.u32 	%rd71, %r7, 4;
$L__BB0_4:
	setp.lt.u32 	%p13, %r79, 16;
	mov.f32 	%f123, 0f00000000;
	mov.b32 	%r125, 0;
	@%p13 bra 	$L__BB0_7;
	add.s32 	%r122, %r78, %r107;
	add.s32 	%r121, %r8, %r107;
	mad.lo.s32 	%r120, %r78, 3, %r107;
	shl.b32 	%r91, %r78, 2;
	add.s32 	%r119, %r91, %r107;
	add.s32 	%r118, %r9, %r107;
	add.s32 	%r117, %r10, %r107;
	add.s32 	%r116, %r11, %r107;
	add.s32 	%r115, %r12, %r107;
	mad.lo.s32 	%r114, %r78, 9, %r107;
	mad.lo.s32 	%r113, %r78, 10, %r107;
	mad.lo.s32 	%r112, %r78, 11, %r107;
	mad.lo.s32 	%r111, %r78, 12, %r107;
	add.s32 	%r110, %r13, %r107;
	add.s32 	%r109, %r14, %r107;
	add.s32 	%r108, %r15, %r107;
	cvt.u64.u32 	%rd8, %r107;
	add.s64 	%rd9, %rd2, %rd8;
	shl.b64 	%rd10, %rd9, 2;
	add.s64 	%rd136, %rd1, %rd10;
	mov.f32 	%f123, 0f00000000;
	mov.u32 	%r123, %r6;
$L__BB0_6:
	.pragma "nounroll";
	ld.global.f32 	%f55, [%rd136];
	add.f32 	%f56, %f123, %f55;
	cvt.u64.u32 	%rd11, %r122;
	add.s64 	%rd12, %rd11, %rd2;
	shl.b64 	%rd13, %rd12, 2;
	add.s64 	%rd14, %rd1, %rd13;
	ld.global.f32 	%f57, [%rd14];
	add.f32 	%f58, %f56, %f57;
	cvt.u64.u32 	%rd15, %r121;
	add.s64 	%rd16, %rd15, %rd2;
	shl.b64 	%rd17, %rd16, 2;
	add.s64 	%rd18, %rd1, %rd17;
	ld.global.f32 	%f59, [%rd18];
	add.f32 	%f60, %f58, %f59;
	cvt.u64.u32 	%rd19, %r120;
	add.s64 	%rd20, %rd19, %rd2;
	shl.b64 	%rd21, %rd20, 2;
	add.s64 	%rd22, %rd1, %rd21;
	ld.global.f32 	%f61, [%rd22];
	add.f32 	%f62, %f60, %f61;
	cvt.u64.u32 	%rd23, %r119;
	add.s64 	%rd24, %rd23, %rd2;
	shl.b64 	%rd25, %rd24, 2;
	add.s64 	%rd26, %rd1, %rd25;
	ld.global.f32 	%f63, [%rd26];
	add.f32 	%f64, %f62, %f63;
	cvt.u64.u32 	%rd27, %r118;
	add.s64 	%rd28, %rd27, %rd2;
	shl.b64 	%rd29, %rd28, 2;
	add.s64 	%rd30, %rd1, %rd29;
	ld.global.f32 	%f65, [%rd30];
	add.f32 	%f66, %f64, %f65;
	cvt.u64.u32 	%rd31, %r117;
	add.s64 	%rd32, %rd31, %rd2;
	shl.b64 	%rd33, %rd32, 2;
	add.s64 	%rd34, %rd1, %rd33;
	ld.global.f32 	%f67, [%rd34];
	add.f32 	%f68, %f66, %f67;
	cvt.u64.u32 	%rd35, %r116;
	add.s64 	%rd36, %rd35, %rd2;
	shl.b64 	%rd37, %rd36, 2;
	add.s64 	%rd38, %rd1, %rd37;
	ld.global.f32 	%f69, [%rd38];
	add.f32 	%f70, %f68, %f69;
	cvt.u64.u32 	%rd39, %r115;
	add.s64 	%rd40, %rd39, %rd2;
	shl.b64 	%rd41, %rd40, 2;
	add.s64 	%rd42, %rd1, %rd41;
	ld.global.f32 	%f71, [%rd42];
	add.f32 	%f72, %f70, %f71;
	cvt.u64.u32 	%rd43, %r114;
	add.s64 	%rd44, %rd43, %rd2;
	shl.b64 	%rd45, %rd44, 2;
	add.s64 	%rd46, %rd1, %rd45;
	ld.global.f32 	%f73, [%rd46];
	add.f32 	%f74, %f72, %f73;
	cvt.u64.u32 	%rd47, %r113;
	add.s64 	%rd48, %rd47, %rd2;
	shl.b64 	%rd49, %rd48, 2;
	add.s64 	%rd50, %rd1, %rd49;
	ld.global.f32 	%f75, [%rd50];
	add.f32 	%f76, %f74, %f75;
	cvt.u64.u32 	%rd51, %r112;
	add.s64 	%rd52, %rd51, %rd2;
	shl.b64 	%rd53, %rd52, 2;
	add.s64 	%rd54, %rd1, %rd53;
	ld.global.f32 	%f77, [%rd54];
	add.f32 	%f78, %f76, %f77;
	cvt.u64.u32 	%rd55, %r111;
	add.s64 	%rd56, %rd55, %rd2;
	shl.b64 	%rd57, %rd56, 2;
	add.s64 	%rd58, %rd1, %rd57;
	ld.global.f32 	%f79, [%rd58];
	add.f32 	%f80, %f78, %f79;
	cvt.u64.u32 	%rd59, %r110;
	add.s64 	%rd60, %rd59, %rd2;
	shl.b64 	%rd61, %rd60, 2;
	add.s64 	%rd62, %rd1, %rd61;
	ld.global.f32 	%f81, [%rd62];
	add.f32 	%f82, %f80, %f81;
	cvt.u64.u32 	%rd63, %r109;
	add.s64 	%rd64, %rd63, %rd2;
	shl.b64 	%rd65, %rd64, 2;
	add.s64 	%rd66, %rd1, %rd65;
	ld.global.f32 	%f83, [%rd66];
	add.f32 	%f84, %f82, %f83;
	cvt.u64.u32 	%rd67, %r108;
	add.s64 	%rd68, %rd67, %rd2;
	shl.b64 	%rd69, %rd68, 2;
	add.s64 	%rd70, %rd1, %rd69;
	ld.global.f32 	%f85, [%rd70];
	add.f32 	%f123, %f84, %f85;
	add.s32 	%r123, %r123, 16;
	add.s32 	%r122, %r122, %r7;
	add.s32 	%r121, %r121, %r7;
	add.s32 	%r120, %r120, %r7;
	add.s32 	%r119, %r119, %r7;
	add.s32 	%r118, %r118, %r7;
	add.s32 	%r117, %r117, %r7;
	add.s32 	%r116, %r116, %r7;
	add.s32 	%r115, %r115, %r7;
	add.s32 	%r114, %r114, %r7;
	add.s32 	%r113, %r113, %r7;
	add.s32 	%r112, %r112, %r7;
	add.s32 	%r111, %r111, %r7;
	add.s32 	%r110, %r110, %r7;
	add.s32 	%r109, %r109, %r7;
	add.s32 	%r108, %r108, %r7;
	add.s64 	%rd136, %rd136, %rd71;
	setp.ne.s32 	%p14, %r123, 0;
	mov.u32 	%r125, %r4;
	@%p14 bra 	$L__BB0_6;
$L__BB0_7:
	setp.eq.s32 	%p15, %r2, 0;
	@%p15 bra 	$L__BB0_17;
	add.s32 	%r92, %r2, -1;
	setp.lt.u32 	%p16, %r92, 7;
	@%p16 bra 	$L__BB0_10;
	mad.lo.s32 	%r93, %r125, %r78, %r107;
	cvt.u64.u32 	%rd72, %r93;
	add.s64 	%rd73, %rd72, %rd2;
	shl.b64 	%rd74, %rd73, 2;
	add.s64 	%rd75, %rd1, %rd74;
	ld.global.f32 	%f87, [%rd75];
	add.f32 	%f88, %f123, %f87;
	add.s32 	%r94, %r93, %r78;
	cvt.u64.u32 	%rd76, %r94;
	add.s64 	%rd77, %rd76, %rd2;
	shl.b64 	%rd78, %rd77, 2;
	add.s64 	%rd79, %rd1, %rd78;
	ld.global.f32 	%f89, [%rd79];
	add.f32 	%f90, %f88, %f89;
	add.s32 	%r95, %r94, %r78;
	cvt.u64.u32 	%rd80, %r95;
	add.s64 	%rd81, %rd80, %rd2;
	shl.b64 	%rd82, %rd81, 2;
	add.s64 	%rd83, %rd1, %rd82;
	ld.global.f32 	%f91, [%rd83];
	add.f32 	%f92, %f90, %f91;
	add.s32 	%r96, %r95, %r78;
	cvt.u64.u32 	%rd84, %r96;
	add.s64 	%rd85, %rd84, %rd2;
	shl.b64 	%rd86, %rd85, 2;
	add.s64 	%rd87, %rd1, %rd86;
	ld.global.f32 	%f93, [%rd87];
	add.f32 	%f94, %f92, %f93;
	add.s32 	%r97, %r96, %r78;
	cvt.u64.u32 	%rd88, %r97;
	add.s64 	%rd89, %rd88, %rd2;
	shl.b64 	%rd90, %rd89, 2;
	add.s64 	%rd91, %rd1, %rd90;
	ld.global.f32 	%f95, [%rd91];
	add.f32 	%f96, %f94, %f95;
	add.s32 	%r98, %r97, %r78;
	cvt.u64.u32 	%rd92, %r98;
	add.s64 	%rd93, %rd92, %rd2;
	shl.b64 	%rd94, %rd93, 2;
	add.s64 	%rd95, %rd1, %rd94;
	ld.global.f32 	%f97, [%rd95];
	add.f32 	%f98, %f96, %f97;
	add.s32 	%r99, %r98, %r78;
	cvt.u64.u32 	%rd96, %r99;
	add.s64 	%rd97, %rd96, %rd2;
	shl.b64 	%rd98, %rd97, 2;
	add.s64 	%rd99, %rd1, %rd98;
	ld.global.f32 	%f99, [%rd99];
	add.f32 	%f100, %f98, %f99;
	add.s32 	%r100, %r99, %r78;
	cvt.u64.u32 	%rd100, %r100;
	add.s64 	%rd101, %rd100, %rd2;
	shl.b64 	%rd102, %rd101, 2;
	add.s64 	%rd103, %rd1, %rd102;
	ld.global.f32 	%f101, [%rd103];
	add.f32 	%f123, %f100, %f101;
	add.s32 	%r125, %r125, 8;
$L__BB0_10:
	setp.eq.s32 	%p17, %r3, 0;
	@%p17 bra 	$L__BB0_17;
	add.s32 	%r101, %r3, -1;
	setp.lt.u32 	%p18, %r101, 3;
	@%p18 bra 	$L__BB0_13;
	mad.lo.s32 	%r102, %r125, %r78, %r107;
	cvt.u64.u32 	%rd104, %r102;
	add.s64 	%rd105, %rd104, %rd2;
	shl.b64 	%rd106, %rd105, 2;
	add.s64 	%rd107, %rd1, %rd106;
	ld.global.f32 	%f103, [%rd107];
	add.f32 	%f104, %f123, %f103;
	add.s32 	%r103, %r102, %r78;
	cvt.u64.u32 	%rd108, %r103;
	add.s64 	%rd109, %rd108, %rd2;
	shl.b64 	%rd110, %rd109, 2;
	add.s64 	%rd111, %rd1, %rd110;
	ld.global.f32 	%f105, [%rd111];
	add.f32 	%f106, %f104, %f105;
	add.s32 	%r104, %r103, %r78;
	cvt.u64.u32 	%rd112, %r104;
	add.s64 	%rd113, %rd112, %rd2;
	shl.b64 	%rd114, %rd113, 2;
	add.s64 	%rd115, %rd1, %rd114;
	ld.global.f32 	%f107, [%rd115];
	add.f32 	%f108, %f106, %f107;
	add.s32 	%r105, %r104, %r78;
	cvt.u64.u32 	%rd116, %r105;
	add.s64 	%rd117, %rd116, %rd2;
	shl.b64 	%rd118, %rd117, 2;
	add.s64 	%rd119, %rd1, %rd118;
	ld.global.f32 	%f109, [%rd119];
	add.f32 	%f123, %f108, %f109;
	add.s32 	%r125, %r125, 4;
$L__BB0_13:
	setp.eq.s32 	%p19, %r5, 0;
	@%p19 bra 	$L__BB0_17;
	setp.eq.s32 	%p20, %r5, 1;
	mad.lo.s32 	%r69, %r125, %r78, %r107;
	cvt.u64.u32 	%rd120, %r69;
	add.s64 	%rd121, %rd120, %rd2;
	shl.b64 	%rd122, %rd121, 2;
	add.s64 	%rd123, %rd1, %rd122;
	ld.global.f32 	%f110, [%rd123];
	add.f32 	%f123, %f123, %f110;
	@%p20 bra 	$L__BB0_17;
	setp.eq.s32 	%p21, %r5, 2;
	add.s32 	%r70, %r69, %r78;
	cvt.u64.u32 	%rd124, %r70;
	add.s64 	%rd125, %rd124, %rd2;
	shl.b64 	%rd126, %rd125, 2;
	add.s64 	%rd127, %rd1, %rd126;
	ld.global.f32 	%f111, [%rd127];
	add.f32 	%f123, %f123, %f111;
	@%p21 bra 	$L__BB0_17;
	add.s32 	%r106, %r70, %r78;
	cvt.u64.u32 	%rd128, %r106;
	add.s64 	%rd129, %rd128, %rd2;
	shl.b64 	%rd130, %rd129, 2;
	add.s64 	%rd131, %rd1, %rd130;
	ld.global.f32 	%f112, [%rd131];
	add.f32 	%f123, %f123, %f112;
$L__BB0_17:
	cvt.f64.f32 	%fd6, %f123;
	div.rn.f64 	%fd7, %fd6, %fd1;
	cvt.rn.f32.f64 	%f16, %fd7;
	setp.le.f32 	%p22, %f16, 0f00000000;
	mov.f32 	%f124, 0f00000000;
	@%p22 bra 	$L__BB0_19;
	lg2.approx.f32 	%f124, %f16;
$L__BB0_19:
	fma.rn.f32 	%f134, %f124, %f16, %f134;
	add.s32 	%r107, %r107, 1;
	setp.eq.s32 	%p23, %r107, %r78;
	@%p23 bra 	$L__BB0_36;
	bra.uni 	$L__BB0_4;
$L__BB0_20:
	add.s32 	%r86, %r78, -1;
	and.b32  	%r72, %r78, 3;
	setp.lt.u32 	%p4, %r86, 3;
	mov.f32 	%f134, 0f00000000;
	@%p4 bra 	$L__BB0_31;
	and.b32  	%r73, %r78, 2147483644;
	mov.f64 	%fd2, 0d0000000000000000;
	div.rn.f64 	%fd3, %fd2, %fd1;
	cvt.rn.f32.f64 	%f20, %fd3;
	mov.b32 	%r127, 0;
	mov.f32 	%f134, 0f00000000;
$L__BB0_22:
	setp.le.f32 	%p5, %f20, 0f00000000;
	mov.f32 	%f126, 0f00000000;
	@%p5 bra 	$L__BB0_24;
	lg2.approx.f32 	%f126, %f20;
$L__BB0_24:
	setp.le.f32 	%p6, %f20, 0f00000000;
	fma.rn.f32 	%f24, %f126, %f20, %f134;
	mov.f32 	%f127, 0f00000000;
	@%p6 bra 	$L__BB0_26;
	lg2.approx.f32 	%f127, %f20;
$L__BB0_26:
	setp.le.f32 	%p7, %f20, 0f00000000;
	fma.rn.f32 	%f27, %f127, %f20, %f24;
	mov.f32 	%f128, 0f00000000;
	@%p7 bra 	$L__BB0_28;
	lg2.approx.f32 	%f128, %f20;
$L__BB0_28:
	setp.le.f32 	%p8, %f20, 0f00000000;
	fma.rn.f32 	%f30, %f128, %f20, %f27;
	mov.f32 	%f129, 0f00000000;
	@%p8 bra 	$L__BB0_30;
	lg2.approx.f32 	%f129, %f20;
$L__BB0_30:
	fma.rn.f32 	%f134, %f129, %f20, %f30;
	add.s32 	%r127, %r127, 4;
	setp.ne.s32 	%p9, %r127, %r73;
	@%p9 bra 	$L__BB0_22;
$L__BB0_31:
	setp.eq.s32 	%p10, %r72, 0;
	@%p10 bra 	$L__BB0_36;
	mov.f64 	%fd4, 0d0000000000000000;
	div.rn.f64 	%fd5, %fd4, %fd1;
	cvt.rn.f32.f64 	%f36, %fd5;
	mov.b32 	%r128, 0;
$L__BB0_33:
	.pragma "nounroll";
	setp.le.f32 	%p11, %f36, 0f00000000;
	mov.f32 	%f133, 0f00000000;
	@%p11 bra 	$L__BB0_35;
	lg2.approx.f32 	%f133, %f36;
$L__BB0_35:
	fma.rn.f32 	%f134, %f133, %f36, %f134;
	add.s32 	%r128, %r128, 1;
	setp.ne.s32 	%p12, %r128, %r72;
	@%p12 bra 	$L__BB0_33;
$L__BB0_36:
	ld.param.u64 	%rd135, [_Z11get_entropyiiiPfiS__param_5];
	neg.f32 	%f114, %f134;
	cvta.to.global.u64 	%rd132, %rd135;
	mul.wide.s32 	%rd133, %r1, 4;
	add.s64 	%rd134, %rd132, %rd133;
	st.global.f32 	[%rd134], %f114;
$L__BB0_37:
	ret;

}


// ===== COMPILED SASS (sm_100) =====

	.target	sm_100

	.elftype	@"ET_EXEC"


//--------------------- .note.nv.tkinfo           --------------------------
	.section	.note.nv.tkinfo,"",@"SHT_NOTE"
	.sectionflags	@"SHF_NOTE_NV_TKINFO"
	.tkinfo
        /*0018*/ 	.word	0x00000002
        /*0030*/ 	.string	""
        /*0030*/ 	.string	"ptxas"
        /*0030*/ 	.string	"Cuda compilation tools, release 13.0, V13.0.88"
        /*0030*/ 	.string	"Build cuda_13.0.r13.0/compiler.36424714_0"
        /*0030*/ 	.string	"-arch sm_100 -m 64 "



//--------------------- .note.nv.cuinfo           --------------------------
	.section	.note.nv.cuinfo,"",@"SHT_NOTE"
	.sectionflags	@"SHF_NOTE_NV_CUINFO"
        /*0018*/ 	.short	0x0002
        /*001a*/ 	.short	0x0064
        /*001c*/ 	.short	0x0082
	.zero		2


//--------------------- .nv.info                  --------------------------
	.section	.nv.info,"",@"SHT_CUDA_INFO"
	.align	4


	//----- nvinfo : EIATTR_REGCOUNT
	.align		4
        /*0000*/ 	.byte	0x04, 0x2f
        /*0002*/ 	.short	(.L_1 - .L_0)
	.align		4
.L_0:
        /*0004*/ 	.word	index@(_Z11get_entropyiiiPfiS_)
        /*0008*/ 	.word	0x00000020


	//----- nvinfo : EIATTR_FRAME_SIZE
	.align		4
.L_1:
        /*000c*/ 	.byte	0x04, 0x11
        /*000e*/ 	.short	(.L_3 - .L_2)
	.align		4
.L_2:
        /*0010*/ 	.word	index@($__internal_0_$__cuda_sm20_div_rn_f64_full)
        /*0014*/ 	.word	0x00000000


	//----- nvinfo : EIATTR_FRAME_SIZE
	.align		4
.L_3:
        /*0018*/ 	.byte	0x04, 0x11
        /*001a*/ 	.short	(.L_5 - .L_4)
	.align		4
.L_4:
        /*001c*/ 	.word	index@(_Z11get_entropyiiiPfiS_)
        /*0020*/ 	.word	0x00000000


	//----- nvinfo : EIATTR_MIN_STACK_SIZE
	.align		4
.L_5:
        /*0024*/ 	.byte	0x04, 0x12
        /*0026*/ 	.short	(.L_7 - .L_6)
	.align		4
.L_6:
        /*0028*/ 	.word	index@(_Z11get_entropyiiiPfiS_)
        /*002c*/ 	.word	0x00000000
.L_7:


//--------------------- .nv.compat                --------------------------
	.section	.nv.compat,"",@"SHT_CUDA_COMPAT_INFO"
	.align	4
        /*0000*/ 	.byte	0x02, 0x09, 0x00, 0x00, 0x02, 0x02, 0x01, 0x00, 0x02, 0x05, 0x05, 0x00, 0x03, 0x07, 0x01, 0x01
        /*0010*/ 	.byte	0x02, 0x03, 0x00, 0x00, 0x02, 0x06, 0x01, 0x00, 0x04, 0x0b, 0x08, 0x00, 0x01, 0x00, 0x00, 0x00
        /*0020*/ 	.byte	0x00, 0x00, 0x00, 0x00


//--------------------- .nv.info._Z11get_entropyiiiPfiS_ --------------------------
	.section	.nv.info._Z11get_entropyiiiPfiS_,"",@"SHT_CUDA_INFO"
	.sectionflags	@""
	.align	4


	//----- nvinfo : EIATTR_CUDA_API_VERSION
	.align		4
        /*0000*/ 	.byte	0x04, 0x37
        /*0002*/ 	.short	(.L_9 - .L_8)
.L_8:
        /*0004*/ 	.word	0x00000082


	//----- nvinfo : EIATTR_KPARAM_INFO
	.align		4
.L_9:
        /*0008*/ 	.byte	0x04, 0x17
        /*000a*/ 	.short	(.L_11 - .L_10)
.L_10:
        /*000c*/ 	.word	0x00000000
        /*0010*/ 	.short	0x0005
        /*0012*/ 	.short	0x0020
        /*0014*/ 	.byte	0x00, 0xf5, 0x21, 0x00


	//----- nvinfo : EIATTR_KPARAM_INFO
	.align		4
.L_11:
        /*0018*/ 	.byte	0x04, 0x17
        /*001a*/ 	.short	(.L_13 - .L_12)
.L_12:
        /*001c*/ 	.word	0x00000000
        /*0020*/ 	.short	0x0004
        /*0022*/ 	.short	0x0018
        /*0024*/ 	.byte	0x00, 0xf0, 0x11, 0x00


	//----- nvinfo : EIATTR_KPARAM_INFO
	.align		4
.L_13:
        /*0028*/ 	.byte	0x04, 0x17
        /*002a*/ 	.short	(.L_15 - .L_14)
.L_14:
        /*002c*/ 	.word	0x00000000
        /*0030*/ 	.short	0x0003
        /*0032*/ 	.short	0x0010
        /*0034*/ 	.byte	0x00, 0xf5, 0x21, 0x00


	//----- nvinfo : EIATTR_KPARAM_INFO
	.align		4
.L_15:
        /*0038*/ 	.byte	0x04, 0x17
        /*003a*/ 	.short	(.L_17 - .L_16)
.L_16:
        /*003c*/ 	.word	0x00000000
        /*0040*/ 	.short	0x0002
        /*0042*/ 	.short	0x0008
        /*0044*/ 	.byte	0x00, 0xf0, 0x11, 0x00


	//----- nvinfo : EIATTR_KPARAM_INFO
	.align		4
.L_17:
        /*0048*/ 	.byte	0x04, 0x17
        /*004a*/ 	.short	(.L_19 - .L_18)
.L_18:
        /*004c*/ 	.word	0x00000000
        /*0050*/ 	.short	0x0001
        /*0052*/ 	.short	0x0004
        /*0054*/ 	.byte	0x00, 0xf0, 0x11, 0x00


	//----- nvinfo : EIATTR_KPARAM_INFO
	.align		4
.L_19:
        /*0058*/ 	.byte	0x04, 0x17
        /*005a*/ 	.short	(.L_21 - .L_20)
.L_20:
        /*005c*/ 	.word	0x00000000
        /*0060*/ 	.short	0x0000
        /*0062*/ 	.short	0x0000
        /*0064*/ 	.byte	0x00, 0xf0, 0x11, 0x00


	//----- nvinfo : EIATTR_SPARSE_MMA_MASK
	.align		4
.L_21:
        /*0068*/ 	.byte	0x03, 0x50
        /*006a*/ 	.short	0x0000


	//----- nvinfo : EIATTR_MAXREG_COUNT
	.align		4
        /*006c*/ 	.byte	0x03, 0x1b
        /*006e*/ 	.short	0x00ff


	//----- nvinfo : EIATTR_MERCURY_ISA_VERSION
	.align		4
        /*0070*/ 	.byte	0x03, 0x5f
        /*0072*/ 	.short	0x0101


	//----- nvinfo : EIATTR_VRC_CTA_INIT_COUNT
	.align		4
        /*0074*/ 	.byte	0x02, 0x4a
	.zero		1
	.zero		1


	//----- nvinfo : EIATTR_EXIT_INSTR_OFFSETS
	.align		4
        /*0078*/ 	.byte	0x04, 0x1c
        /*007a*/ 	.short	(.L_23 - .L_22)


	//   ....[0]....
.L_22:
        /*007c*/ 	.word	0x00000070


	//   ....[1]....
        /*0080*/ 	.word	0x00001b80


	//----- nvinfo : EIATTR_CRS_STACK_SIZE
	.align		4
.L_23:
        /*0084*/ 	.byte	0x04, 0x1e
        /*0086*/ 	.short	(.L_25 - .L_24)
.L_24:
        /*0088*/ 	.word	0x00000000


	//----- nvinfo : EIATTR_CBANK_PARAM_SIZE
	.align		4
.L_25:
        /*008c*/ 	.byte	0x03, 0x19
        /*008e*/ 	.short	0x0028


	//----- nvinfo : EIATTR_PARAM_CBANK
	.align		4
        /*0090*/ 	.byte	0x04, 0x0a
        /*0092*/ 	.short	(.L_27 - .L_26)
	.align		4
.L_26:
        /*0094*/ 	.word	index@(.nv.constant0._Z11get_entropyiiiPfiS_)
        /*0098*/ 	.short	0x0380
        /*009a*/ 	.short	0x0028


	//----- nvinfo : EIATTR_SW_WAR
	.align		4
.L_27:
        /*009c*/ 	.byte	0x04, 0x36
        /*009e*/ 	.short	(.L_29 - .L_28)
.L_28:
        /*00a0*/ 	.word	0x00000008
.L_29:


//--------------------- .nv.callgraph             --------------------------
	.section	.nv.callgraph,"",@"SHT_CUDA_CALLGRAPH"
	.align	4
	.sectionentsize	8
	.align		4
        /*0000*/ 	.word	0x00000000
	.align		4
        /*0004*/ 	.word	0xffffffff
	.align		4
        /*0008*/ 	.word	0x00000000
	.align		4
        /*000c*/ 	.word	0xfffffffe
	.align		4
        /*0010*/ 	.word	0x00000000
	.align		4
        /*0014*/ 	.word	0xfffffffd
	.align		4
        /*0018*/ 	.word	0x00000000
	.align		4
        /*001c*/ 	.word	0xfffffffc


//--------------------- .text._Z11get_entropyiiiPfiS_ --------------------------
	.section	.text._Z11get_entropyiiiPfiS_,"ax",@progbits
	.align	128
        .global         _Z11get_entropyiiiPfiS_
        .type           _Z11get_entropyiiiPfiS_,@function
        .size           _Z11get_entropyiiiPfiS_,(.L_x_19 - _Z11get_entropyiiiPfiS_)
        .other          _Z11get_entropyiiiPfiS_,@"STO_CUDA_ENTRY STV_DEFAULT"
_Z11get_entropyiiiPfiS_:
.text._Z11get_entropyiiiPfiS_:
[----:B------:R-:W-:Y:S01]  /*0000*/  LDC R1, c[0x0][0x37c] ;  /* 0x0000df00ff017b82 */ /* 0x000fe20000000800 */
[----:B------:R-:W0:Y:S01]  /*0010*/  S2R R0, SR_CTAID.X ;  /* 0x0000000000007919 */ /* 0x000e220000002500 */
[----:B------:R-:W0:Y:S01]  /*0020*/  LDCU UR4, c[0x0][0x360] ;  /* 0x00006c00ff0477ac */ /* 0x000e220008000800 */
[----:B------:R-:W0:Y:S01]  /*0030*/  S2R R3, SR_TID.X ;  /* 0x0000000000037919 */ /* 0x000e220000002100 */
[----:B------:R-:W1:Y:S01]  /*0040*/  LDCU UR5, c[0x0][0x388] ;  /* 0x00007100ff0577ac */ /* 0x000e620008000800 */
[----:B0-----:R-:W-:-:S05]  /*0050*/  IMAD R0, R0, UR4, R3 ;  /* 0x0000000400007c24 */ /* 0x001fca000f8e0203 */
[----:B-1----:R-:W-:-:S13]  /*0060*/  ISETP.GE.AND P0, PT, R0, UR5, PT ;  /* 0x0000000500007c0c */ /* 0x002fda000bf06270 */
[----:B------:R-:W-:Y:S05]  /*0070*/  @P0 EXIT ;  /* 0x000000000000094d */ /* 0x000fea0003800000 */
[----:B------:R-:W0:Y:S01]  /*0080*/  LDC R6, c[0x0][0x380] ;  /* 0x0000e000ff067b82 */ /* 0x000e220000000800 */
[----:B------:R-:W1:Y:S01]  /*0090*/  LDCU.64 UR22, c[0x0][0x358] ;  /* 0x00006b00ff1677ac */ /* 0x000e620008000a00 */
[----:B------:R-:W-:Y:S01]  /*00a0*/  IMAD.MOV.U32 R2, RZ, RZ, RZ ;  /* 0x000000ffff027224 */ /* 0x000fe200078e00ff */
[----:B0-----:R-:W-:-:S13]  /*00b0*/  ISETP.GE.AND P0, PT, R6, 0x1, PT ;  /* 0x000000010600780c */ /* 0x001fda0003f06270 */
[----:B-1----:R-:W-:Y:S05]  /*00c0*/  @!P0 BRA `(.L_x_0) ;  /* 0x00000018009c8947 */ /* 0x002fea0003800000 */
[----:B------:R-:W0:Y:S02]  /*00d0*/  LDCU UR4, c[0x0][0x384] ;  /* 0x00007080ff0477ac */ /* 0x000e240008000800 */
[----:B0-----:R-:W-:-:S09]  /*00e0*/  UISETP.GE.AND UP0, UPT, UR4, 0x1, UPT ;  /* 0x000000010400788c */ /* 0x001fd2000bf06270 */
[----:B------:R-:W-:Y:S05]  /*00f0*/  BRA.U !UP0, `(.L_x_1) ;  /* 0x0000001508487547 */ /* 0x000fea000b800000 */
[----:B------:R-:W0:Y:S01]  /*0100*/  LDCU UR4, c[0x0][0x398] ;  /* 0x00007300ff0477ac */ /* 0x000e220008000800 */
[----:B------:R-:W-:Y:S02]  /*0110*/  IMAD.SHL.U32 R4, R6, 0x10, RZ ;  /* 0x0000001006047824 */ /* 0x000fe400078e00ff */
[----:B------:R-:W-:Y:S02]  /*0120*/  IMAD.MOV.U32 R2, RZ, RZ, RZ ;  /* 0x000000ffff027224 */ /* 0x000fe400078e00ff */
[----:B0-----:R-:W-:Y:S01]  /*0130*/  IMAD R3, R0, UR4, RZ ;  /* 0x0000000400037c24 */ /* 0x001fe2000f8e02ff */
[----:B------:R-:W-:-:S04]  /*0140*/  UMOV UR4, URZ ;  /* 0x000000ff00047c82 */ /* 0x000fc80008000000 */
[----:B------:R-:W-:-:S07]  /*0150*/  SHF.R.S32.HI R5, RZ, 0x1f, R3 ;  /* 0x0000001fff057819 */ /* 0x000fce0000011403 */
.L_x_9:
[----:B------:R-:W0:Y:S01]  /*0160*/  LDCU UR5, c[0x0][0x384] ;  /* 0x00007080ff0577ac */ /* 0x000e220008000800 */
[----:B------:R-:W-:Y:S02]  /*0170*/  IMAD.MOV.U32 R16, RZ, RZ, RZ ;  /* 0x000000ffff107224 */ /* 0x000fe400078e00ff */
[----:B------:R-:W-:Y:S01]  /*0180*/  IMAD.MOV.U32 R19, RZ, RZ, RZ ;  /* 0x000000ffff137224 */ /* 0x000fe200078e00ff */
[----:B0-----:R-:W-:-:S09]  /*0190*/  UISETP.GE.U32.AND UP0, UPT, UR5, 0x10, UPT ;  /* 0x000000100500788c */ /* 0x001fd2000bf06070 */
[----:B------:R-:W-:Y:S05]  /*01a0*/  BRA.U !UP0, `(.L_x_2) ;  /* 0x0000000908647547 */ /* 0x000fea000b800000 */
[----:B------:R-:W0:Y:S01]  /*01b0*/  LDCU UR5, c[0x0][0x380] ;  /* 0x00007000ff0577ac */ /* 0x000e220008000800 */
[----:B------:R-:W-:Y:S01]  /*01c0*/  IADD3 R15, P0, PT, R3, UR4, RZ ;  /* 0x00000004030f7c10 */ /* 0x000fe2000ff1e0ff */
[----:B------:R-:W-:Y:S01]  /*01d0*/  IMAD.MOV.U32 R16, RZ, RZ, RZ ;  /* 0x000000ffff107224 */ /* 0x000fe200078e00ff */
[----:B------:R-:W1:Y:S03]  /*01e0*/  LDCU.64 UR24, c[0x0][0x390] ;  /* 0x00007200ff1877ac */ /* 0x000e660008000a00 */
[----:B------:R-:W-:Y:S01]  /*01f0*/  IMAD.X R6, RZ, RZ, R5, P0 ;  /* 0x000000ffff067224 */ /* 0x000fe200000e0605 */
[----:B------:R-:W2:Y:S01]  /*0200*/  LDCU UR6, c[0x0][0x384] ;  /* 0x00007080ff0677ac */ /* 0x000ea20008000800 */
[----:B0-----:R-:W-:Y:S02]  /*0210*/  UIADD3 UR7, UPT, UPT, UR4, UR5, URZ ;  /* 0x0000000504077290 */ /* 0x001fe4000fffe0ff */
[----:B------:R-:W-:-:S02]  /*0220*/  ULEA UR8, UR5, UR4, 0x1 ;  /* 0x0000000405087291 */ /* 0x000fc4000f8e08ff */
[----:B------:R-:W-:Y:S01]  /*0230*/  UIMAD UR9, UR5, 0x3, UR4 ;  /* 0x00000003050978a4 */ /* 0x000fe2000f8e0204 */
[C---:B-1----:R-:W-:Y:S01]  /*0240*/  LEA R14, P0, R15.reuse, UR24, 0x2 ;  /* 0x000000180f0e7c11 */ /* 0x042fe2000f8010ff */
[----:B------:R-:W-:Y:S02]  /*0250*/  ULEA UR10, UR5, UR4, 0x2 ;  /* 0x00000004050a7291 */ /* 0x000fe4000f8e10ff */
[----:B------:R-:W-:Y:S01]  /*0260*/  UIMAD UR11, UR5, 0x5, UR4 ;  /* 0x00000005050b78a4 */ /* 0x000fe2000f8e0204 */
[----:B------:R-:W-:Y:S01]  /*0270*/  LEA.HI.X R15, R15, UR25, R6, 0x2, P0 ;  /* 0x000000190f0f7c11 */ /* 0x000fe200080f1406 */
[----:B------:R-:W-:Y:S01]  /*0280*/  UIMAD UR12, UR5, 0x6, UR4 ;  /* 0x00000006050c78a4 */ /* 0x000fe2000f8e0204 */
[----:B------:R-:W-:Y:S01]  /*0290*/  IMAD.U32 R6, RZ, RZ, UR7 ;  /* 0x00000007ff067e24 */ /* 0x000fe2000f8e00ff */
[----:B------:R-:W-:Y:S01]  /*02a0*/  UIMAD UR13, UR5, 0x7, UR4 ;  /* 0x00000007050d78a4 */ /* 0x000fe2000f8e0204 */
[----:B------:R-:W-:Y:S01]  /*02b0*/  IMAD.U32 R7, RZ, RZ, UR8 ;  /* 0x00000008ff077e24 */ /* 0x000fe2000f8e00ff */
[----:B------:R-:W-:Y:S01]  /*02c0*/  ULEA UR14, UR5, UR4, 0x3 ;  /* 0x00000004050e7291 */ /* 0x000fe2000f8e18ff */
[----:B------:R-:W-:Y:S01]  /*02d0*/  IMAD.U32 R8, RZ, RZ, UR9 ;  /* 0x00000009ff087e24 */ /* 0x000fe2000f8e00ff */
[----:B------:R-:W-:Y:S01]  /*02e0*/  UIMAD UR15, UR5, 0x9, UR4 ;  /* 0x00000009050f78a4 */ /* 0x000fe2000f8e0204 */
        /* <DEDUP_REMOVED lines=13> */
[----:B--2---:R-:W-:Y:S01]  /*03c0*/  ULOP3.LUT UR6, UR6, 0x7ffffff0, URZ, 0xc0, !UPT ;  /* 0x7ffffff006067892 */ /* 0x004fe2000f8ec0ff */
[----:B------:R-:W-:-:S02]  /*03d0*/  IMAD.U32 R24, RZ, RZ, UR17 ;  /* 0x00000011ff187e24 */ /* 0x000fc4000f8e00ff */
[----:B------:R-:W-:Y:S01]  /*03e0*/  IMAD.U32 R25, RZ, RZ, UR18 ;  /* 0x00000012ff197e24 */ /* 0x000fe2000f8e00ff */
[----:B------:R-:W-:Y:S01]  /*03f0*/  UIADD3 UR6, UPT, UPT, -UR6, URZ, URZ ;  /* 0x000000ff06067290 */ /* 0x000fe2000fffe1ff */
[----:B------:R-:W-:Y:S02]  /*0400*/  IMAD.U32 R26, RZ, RZ, UR19 ;  /* 0x00000013ff1a7e24 */ /* 0x000fe4000f8e00ff */
[----:B------:R-:W-:Y:S02]  /*0410*/  IMAD.U32 R27, RZ, RZ, UR20 ;  /* 0x00000014ff1b7e24 */ /* 0x000fe4000f8e00ff */
[----:B------:R-:W-:-:S07]  /*0420*/  IMAD.U32 R28, RZ, RZ, UR5 ;  /* 0x00000005ff1c7e24 */ /* 0x000fce000f8e00ff */
.L_x_3:
[----:B------:R-:W2:Y:S01]  /*0430*/  LDG.E R17, desc[UR22][R14.64] ;  /* 0x000000160e117981 */ /* 0x000ea2000c1e1900 */
[----:B------:R-:W-:-:S04]  /*0440*/  IADD3 R19, P0, PT, R3, R6, RZ ;  /* 0x0000000603137210 */ /* 0x000fc80007f1e0ff */
[----:B------:R-:W-:Y:S01]  /*0450*/  IADD3.X R20, PT, PT, RZ, R5, RZ, P0, !PT ;  /* 0x00000005ff147210 */ /* 0x000fe200007fe4ff */
[----:B--2---:R-:W-:Y:S01]  /*0460*/  FADD R18, R17, R16 ;  /* 0x0000001011127221 */ /* 0x004fe20000000000 */
[----:B------:R-:W-:-:S04]  /*0470*/  LEA R16, P0, R19, UR24, 0x2 ;  /* 0x0000001813107c11 */ /* 0x000fc8000f8010ff */
[----:B------:R-:W-:-:S06]  /*0480*/  LEA.HI.X R17, R19, UR25, R20, 0x2, P0 ;  /* 0x0000001913117c11 */ /* 0x000fcc00080f1414 */
[----:B------:R-:W2:Y:S01]  /*0490*/  LDG.E R17, desc[UR22][R16.64] ;  /* 0x0000001610117981 */ /* 0x000ea2000c1e1900 */
[----:B------:R-:W-:-:S05]  /*04a0*/  IADD3 R19, P0, PT, R3, R7, RZ ;  /* 0x0000000703137210 */ /* 0x000fca0007f1e0ff */
[----:B------:R-:W-:Y:S02]  /*04b0*/  IMAD.X R21, RZ, RZ, R5, P0 ;  /* 0x000000ffff157224 */ /* 0x000fe400000e0605 */
        /* <DEDUP_REMOVED lines=8> */
[----:B------:R-:W-:Y:S02]  /*0540*/  LEA.HI.X R21, R21, UR25, R16, 0x2, P0 ;  /* 0x0000001915157c11 */ /* 0x000fe400080f1410 */
[----:B------:R-:W-:-:S03]  /*0550*/  IADD3 R17, P0, PT, R3, R9, RZ ;  /* 0x0000000903117210 */ /* 0x000fc60007f1e0ff */
[----:B------:R-:W2:Y:S02]  /*0560*/  LDG.E R20, desc[UR22][R20.64] ;  /* 0x0000001614147981 */ /* 0x000ea4000c1e1900 */
[----:B------:R-:W-:Y:S01]  /*0570*/  IMAD.X R18, RZ, RZ, R5, P0 ;  /* 0x000000ffff127224 */ /* 0x000fe200000e0605 */
[----:B------:R-:W-:-:S04]  /*0580*/  LEA R16, P0, R17, UR24, 0x2 ;  /* 0x0000001811107c11 */ /* 0x000fc8000f8010ff */
[----:B------:R-:W-:-:S05]  /*0590*/  LEA.HI.X R17, R17, UR25, R18, 0x2, P0 ;  /* 0x0000001911117c11 */ /* 0x000fca00080f1412 */
[----:B------:R-:W3:Y:S01]  /*05a0*/  LDG.E R16, desc[UR22][R16.64] ;  /* 0x0000001610107981 */ /* 0x000ee2000c1e1900 */
[----:B------:R-:W-:Y:S01]  /*05b0*/  IADD3 R19, P0, PT, R3, R10, RZ ;  /* 0x0000000a03137210 */ /* 0x000fe20007f1e0ff */
[----:B--2---:R-:W-:-:S04]  /*05c0*/  FADD R29, R29, R20 ;  /* 0x000000141d1d7221 */ /* 0x004fc80000000000 */
[----:B---3--:R-:W-:Y:S01]  /*05d0*/  FADD R29, R29, R16 ;  /* 0x000000101d1d7221 */ /* 0x008fe20000000000 */
[----:B------:R-:W-:Y:S01]  /*05e0*/  IMAD.X R16, RZ, RZ, R5, P0 ;  /* 0x000000ffff107224 */ /* 0x000fe200000e0605 */
[----:B------:R-:W-:-:S04]  /*05f0*/  LEA R18, P0, R19, UR24, 0x2 ;  /* 0x0000001813127c11 */ /* 0x000fc8000f8010ff */
[----:B------:R-:W-:-:S05]  /*0600*/  LEA.HI.X R19, R19, UR25, R16, 0x2, P0 ;  /* 0x0000001913137c11 */ /* 0x000fca00080f1410 */
[----:B------:R-:W2:Y:S01]  /*0610*/  LDG.E R18, desc[UR22][R18.64] ;  /* 0x0000001612127981 */ /* 0x000ea2000c1e1900 */
[----:B------:R-:W-:-:S05]  /*0620*/  IADD3 R21, P0, PT, R3, R11, RZ ;  /* 0x0000000b03157210 */ /* 0x000fca0007f1e0ff */
[----:B------:R-:W-:Y:S01]  /*0630*/  IMAD.X R16, RZ, RZ, R5, P0 ;  /* 0x000000ffff107224 */ /* 0x000fe200000e0605 */
[----:B------:R-:W-:-:S04]  /*0640*/  LEA R20, P0, R21, UR24, 0x2 ;  /* 0x0000001815147c11 */ /* 0x000fc8000f8010ff */
[----:B------:R-:W-:Y:S02]  /*0650*/  LEA.HI.X R21, R21, UR25, R16, 0x2, P0 ;  /* 0x0000001915157c11 */ /* 0x000fe400080f1410 */
[----:B------:R-:W-:-:S03]  /*0660*/  IADD3 R17, P0, PT, R3, R12, RZ ;  /* 0x0000000c03117210 */ /* 0x000fc60007f1e0ff */
[----:B------:R-:W3:Y:S01]  /*0670*/  LDG.E R20, desc[UR22][R20.64] ;  /* 0x0000001614147981 */ /* 0x000ee2000c1e1900 */
[----:B--2---:R-:W-:Y:S01]  /*0680*/  FADD R29, R29, R18 ;  /* 0x000000121d1d7221 */ /* 0x004fe20000000000 */
[----:B------:R-:W-:Y:S01]  /*0690*/  IMAD.X R18, RZ, RZ, R5, P0 ;  /* 0x000000ffff127224 */ /* 0x000fe200000e0605 */
[----:B------:R-:W-:-:S04]  /*06a0*/  LEA R16, P0, R17, UR24, 0x2 ;  /* 0x0000001811107c11 */ /* 0x000fc8000f8010ff */
[----:B------:R-:W-:-:S05]  /*06b0*/  LEA.HI.X R17, R17, UR25, R18, 0x2, P0 ;  /* 0x0000001911117c11 */ /* 0x000fca00080f1412 */
[----:B------:R-:W2:Y:S01]  /*06c0*/  LDG.E R16, desc[UR22][R16.64] ;  /* 0x0000001610107981 */ /* 0x000ea2000c1e1900 */
[----:B------:R-:W-:Y:S01]  /*06d0*/  IADD3 R19, P0, PT, R3, R13, RZ ;  /* 0x0000000d03137210 */ /* 0x000fe20007f1e0ff */
[----:B---3--:R-:W-:-:S04]  /*06e0*/  FADD R29, R29, R20 ;  /* 0x000000141d1d7221 */ /* 0x008fc80000000000 */
[----:B--2---:R-:W-:Y:S01]  /*06f0*/  FADD R29, R29, R16 ;  /* 0x000000101d1d7221 */ /* 0x004fe20000000000 */
        /* <DEDUP_REMOVED lines=45> */
[----:B------:R-:W-:-:S04]  /*09d0*/  UIADD3 UR6, UPT, UPT, UR6, 0x10, URZ ;  /* 0x0000001006067890 */ /* 0x000fc8000fffe0ff */
[----:B------:R-:W-:Y:S01]  /*09e0*/  UISETP.NE.AND UP0, UPT, UR6, URZ, UPT ;  /* 0x000000ff0600728c */ /* 0x000fe2000bf05270 */
[C---:B------:R-:W-:Y:S01]  /*09f0*/  IMAD.WIDE.U32 R14, R4.reuse, 0x4, R14 ;  /* 0x00000004040e7825 */ /* 0x040fe200078e000e */
[----:B------:R-:W-:-:S03]  /*0a00*/  IADD3 R10, PT, PT, R4, R10, RZ ;  /* 0x0000000a040a7210 */ /* 0x000fc60007ffe0ff */
[C---:B------:R-:W-:Y:S02]  /*0a10*/  IMAD.IADD R6, R4.reuse, 0x1, R6 ;  /* 0x0000000104067824 */ /* 0x040fe400078e0206 */
[C---:B------:R-:W-:Y:S02]  /*0a20*/  IMAD.IADD R7, R4.reuse, 0x1, R7 ;  /* 0x0000000104077824 */ /* 0x040fe400078e0207 */
[C---:B------:R-:W-:Y:S02]  /*0a30*/  IMAD.IADD R8, R4.reuse, 0x1, R8 ;  /* 0x0000000104087824 */ /* 0x040fe400078e0208 */
[C---:B------:R-:W-:Y:S02]  /*0a40*/  IMAD.IADD R9, R4.reuse, 0x1, R9 ;  /* 0x0000000104097824 */ /* 0x040fe400078e0209 */
[C---:B------:R-:W-:Y:S02]  /*0a50*/  IMAD.IADD R11, R4.reuse, 0x1, R11 ;  /* 0x00000001040b7824 */ /* 0x040fe400078e020b */
[----:B------:R-:W-:-:S02]  /*0a60*/  IMAD.IADD R12, R4, 0x1, R12 ;  /* 0x00000001040c7824 */ /* 0x000fc400078e020c */
[C---:B------:R-:W-:Y:S02]  /*0a70*/  IMAD.IADD R13, R4.reuse, 0x1, R13 ;  /* 0x00000001040d7824 */ /* 0x040fe400078e020d */
[C---:B------:R-:W-:Y:S02]  /*0a80*/  IMAD.IADD R22, R4.reuse, 0x1, R22 ;  /* 0x0000000104167824 */ /* 0x040fe400078e0216 */
[C---:B------:R-:W-:Y:S02]  /*0a90*/  IMAD.IADD R23, R4.reuse, 0x1, R23 ;  /* 0x0000000104177824 */ /* 0x040fe400078e0217 */
[C---:B------:R-:W-:Y:S02]  /*0aa0*/  IMAD.IADD R24, R4.reuse, 0x1, R24 ;  /* 0x0000000104187824 */ /* 0x040fe400078e0218 */
[C---:B------:R-:W-:Y:S02]  /*0ab0*/  IMAD.IADD R25, R4.reuse, 0x1, R25 ;  /* 0x0000000104197824 */ /* 0x040fe400078e0219 */
[----:B------:R-:W-:-:S02]  /*0ac0*/  IMAD.IADD R26, R4, 0x1, R26 ;  /* 0x00000001041a7824 */ /* 0x000fc400078e021a */
[C---:B------:R-:W-:Y:S02]  /*0ad0*/  IMAD.IADD R27, R4.reuse, 0x1, R27 ;  /* 0x00000001041b7824 */ /* 0x040fe400078e021b */
[----:B------:R-:W-:Y:S02]  /*0ae0*/  IMAD.IADD R28, R4, 0x1, R28 ;  /* 0x00000001041c7824 */ /* 0x000fe400078e021c */
[----:B--2---:R-:W-:-:S04]  /*0af0*/  FADD R29, R29, R18 ;  /* 0x000000121d1d7221 */ /* 0x004fc80000000000 */
[----:B---3--:R-:W-:Y:S01]  /*0b00*/  FADD R16, R29, R20 ;  /* 0x000000141d107221 */ /* 0x008fe20000000000 */
[----:B------:R-:W-:Y:S06]  /*0b10*/  BRA.U UP0, `(.L_x_3) ;  /* 0xfffffff900447547 */ /* 0x000fec000b83ffff */
[----:B------:R-:W0:Y:S02]  /*0b20*/  LDC R19, c[0x0][0x384] ;  /* 0x0000e100ff137b82 */ /* 0x000e240000000800 */
[----:B0-----:R-:W-:-:S07]  /*0b30*/  LOP3.LUT R19, R19, 0x7ffffff0, RZ, 0xc0, !PT ;  /* 0x7ffffff013137812 */ /* 0x001fce00078ec0ff */
.L_x_2:
[----:B------:R-:W0:Y:S02]  /*0b40*/  LDC R18, c[0x0][0x384] ;  /* 0x0000e100ff127b82 */ /* 0x000e240000000800 */
[----:B0-----:R-:W-:-:S04]  /*0b50*/  LOP3.LUT R6, R18, 0xf, RZ, 0xc0, !PT ;  /* 0x0000000f12067812 */ /* 0x001fc800078ec0ff */
[----:B------:R-:W-:-:S13]  /*0b60*/  ISETP.NE.AND P0, PT, R6, RZ, PT ;  /* 0x000000ff0600720c */ /* 0x000fda0003f05270 */
[----:B------:R-:W-:Y:S05]  /*0b70*/  @!P0 BRA `(.L_x_4) ;  /* 0x0000000800008947 */ /* 0x000fea0003800000 */
[----:B------:R-:W-:Y:S01]  /*0b80*/  VIADD R6, R6, 0xffffffff ;  /* 0xffffffff06067836 */ /* 0x000fe20000000000 */
[----:B------:R-:W-:-:S04]  /*0b90*/  LOP3.LUT R17, R18, 0x7, RZ, 0xc0, !PT ;  /* 0x0000000712117812 */ /* 0x000fc800078ec0ff */
[----:B------:R-:W-:Y:S02]  /*0ba0*/  ISETP.GE.U32.AND P1, PT, R6, 0x7, PT ;  /* 0x000000070600780c */ /* 0x000fe40003f26070 */
[----:B------:R-:W-:-:S11]  /*0bb0*/  ISETP.NE.AND P0, PT, R17, RZ, PT ;  /* 0x000000ff1100720c */ /* 0x000fd60003f05270 */
[----:B------:R-:W-:Y:S05]  /*0bc0*/  @!P1 BRA `(.L_x_5) ;  /* 0x0000000000ec9947 */ /* 0x000fea0003800000 */
[----:B------:R-:W0:Y:S01]  /*0bd0*/  LDC R22, c[0x0][0x380] ;  /* 0x0000e000ff167b82 */ /* 0x000e220000000800 */
[----:B------:R-:W1:Y:S01]  /*0be0*/  LDCU.64 UR6, c[0x0][0x390] ;  /* 0x00007200ff0677ac */ /* 0x000e620008000a00 */
[----:B0-----:R-:W-:-:S04]  /*0bf0*/  IMAD R6, R19, R22, UR4 ;  /* 0x0000000413067e24 */ /* 0x001fc8000f8e0216 */
[----:B------:R-:W-:Y:S01]  /*0c00*/  IMAD.IADD R7, R6, 0x1, R22 ;  /* 0x0000000106077824 */ /* 0x000fe200078e0216 */
[----:B------:R-:W-:-:S04]  /*0c10*/  IADD3 R8, P1, PT, R3, R6, RZ ;  /* 0x0000000603087210 */ /* 0x000fc80007f3e0ff */
[----:B------:R-:W-:Y:S01]  /*0c20*/  IADD3 R6, P2, PT, R3, R7, RZ ;  /* 0x0000000703067210 */ /* 0x000fe20007f5e0ff */
[--C-:B------:R-:W-:Y:S02]  /*0c30*/  IMAD.IADD R7, R7, 0x1, R22.reuse ;  /* 0x0000000107077824 */ /* 0x100fe400078e0216 */
[--C-:B------:R-:W-:Y:S01]  /*0c40*/  IMAD.X R11, RZ, RZ, R5.reuse, P1 ;  /* 0x000000ffff0b7224 */ /* 0x100fe200008e0605 */
[----:B-1----:R-:W-:Y:S01]  /*0c50*/  LEA R14, P1, R8, UR6, 0x2 ;  /* 0x00000006080e7c11 */ /* 0x002fe2000f8210ff */
[----:B------:R-:W-:Y:S01]  /*0c60*/  IMAD.X R9, RZ, RZ, R5, P2 ;  /* 0x000000ffff097224 */ /* 0x000fe200010e0605 */
[----:B------:R-:W-:Y:S02]  /*0c70*/  IADD3 R10, P3, PT, R3, R7, RZ ;  /* 0x00000007030a7210 */ /* 0x000fe40007f7e0ff */
[----:B------:R-:W-:Y:S02]  /*0c80*/  LEA R12, P2, R6, UR6, 0x2 ;  /* 0x00000006060c7c11 */ /* 0x000fe4000f8410ff */
[----:B------:R-:W-:Y:S01]  /*0c90*/  LEA.HI.X R15, R8, UR7, R11, 0x2, P1 ;  /* 0x00000007080f7c11 */ /* 0x000fe200088f140b */
[----:B------:R-:W-:Y:S01]  /*0ca0*/  IMAD.IADD R8, R7, 0x1, R22 ;  /* 0x0000000107087824 */ /* 0x000fe200078e0216 */
[----:B------:R-:W-:Y:S01]  /*0cb0*/  LEA.HI.X R13, R6, UR7, R9, 0x2, P2 ;  /* 0x00000007060d7c11 */ /* 0x000fe200090f1409 */
[----:B------:R-:W-:Y:S01]  /*0cc0*/  IMAD.X R7, RZ, RZ, R5, P3 ;  /* 0x000000ffff077224 */ /* 0x000fe200018e0605 */
[----:B------:R-:W-:Y:S01]  /*0cd0*/  LEA R6, P1, R10, UR6, 0x2 ;  /* 0x000000060a067c11 */ /* 0x000fe2000f8210ff */
[----:B------:R0:W2:Y:S01]  /*0ce0*/  LDG.E R21, desc[UR22][R14.64] ;  /* 0x000000160e157981 */ /* 0x0000a2000c1e1900 */
[----:B------:R-:W-:-:S02]  /*0cf0*/  IADD3 R9, P2, PT, R3, R8, RZ ;  /* 0x0000000803097210 */ /* 0x000fc40007f5e0ff */
[----:B------:R-:W-:Y:S01]  /*0d00*/  LEA.HI.X R7, R10, UR7, R7, 0x2, P1 ;  /* 0x000000070a077c11 */ /* 0x000fe200088f1407 */
[--C-:B------:R-:W-:Y:S01]  /*0d10*/  IMAD.IADD R10, R8, 0x1, R22.reuse ;  /* 0x00000001080a7824 */ /* 0x100fe200078e0216 */
[----:B------:R-:W-:Y:S01]  /*0d20*/  IADD3.X R24, PT, PT, RZ, R5, RZ, P2, !PT ;  /* 0x00000005ff187210 */ /* 0x000fe200017fe4ff */
[----:B------:R1:W3:Y:S01]  /*0d30*/  LDG.E R20, desc[UR22][R12.64] ;  /* 0x000000160c147981 */ /* 0x0002e2000c1e1900 */
[----:B------:R-:W-:Y:S01]  /*0d40*/  LEA R8, P1, R9, UR6, 0x2 ;  /* 0x0000000609087c11 */ /* 0x000fe2000f8210ff */
[----:B------:R-:W-:Y:S01]  /*0d50*/  IMAD.IADD R11, R10, 0x1, R22 ;  /* 0x000000010a0b7824 */ /* 0x000fe200078e0216 */
[----:B------:R-:W-:Y:S01]  /*0d60*/  IADD3 R25, P2, PT, R3, R10, RZ ;  /* 0x0000000a03197210 */ /* 0x000fe20007f5e0ff */
[----:B------:R4:W5:Y:S01]  /*0d70*/  LDG.E R23, desc[UR22][R6.64] ;  /* 0x0000001606177981 */ /* 0x000962000c1e1900 */
[----:B------:R-:W-:Y:S01]  /*0d80*/  LEA.HI.X R9, R9, UR7, R24, 0x2, P1 ;  /* 0x0000000709097c11 */ /* 0x000fe200088f1418 */
[----:B0-----:R-:W-:Y:S02]  /*0d90*/  IMAD.IADD R14, R11, 0x1, R22 ;  /* 0x000000010b0e7824 */ /* 0x001fe400078e0216 */
[----:B------:R-:W-:Y:S01]  /*0da0*/  IMAD.X R26, RZ, RZ, R5, P2 ;  /* 0x000000ffff1a7224 */ /* 0x000fe200010e0605 */
[----:B------:R-:W-:-:S02]  /*0db0*/  IADD3 R24, P2, PT, R3, R11, RZ ;  /* 0x0000000b03187210 */ /* 0x000fc40007f5e0ff */
[C---:B------:R-:W-:Y:S01]  /*0dc0*/  LEA R10, P1, R25.reuse, UR6, 0x2 ;  /* 0x00000006190a7c11 */ /* 0x040fe2000f8210ff */
[----:B------:R-:W-:Y:S01]  /*0dd0*/  IMAD.IADD R22, R14, 0x1, R22 ;  /* 0x000000010e167824 */ /* 0x000fe200078e0216 */
[----:B------:R-:W5:Y:S01]  /*0de0*/  LDG.E R8, desc[UR22][R8.64] ;  /* 0x0000001608087981 */ /* 0x000f62000c1e1900 */
[----:B-1----:R-:W-:Y:S01]  /*0df0*/  IMAD.X R13, RZ, RZ, R5, P2 ;  /* 0x000000ffff0d7224 */ /* 0x002fe200010e0605 */
[----:B------:R-:W-:Y:S02]  /*0e00*/  LEA.HI.X R11, R25, UR7, R26, 0x2, P1 ;  /* 0x00000007190b7c11 */ /* 0x000fe400088f141a */
[C---:B------:R-:W-:Y:S02]  /*0e10*/  LEA R12, P1, R24.reuse, UR6, 0x2 ;  /* 0x00000006180c7c11 */ /* 0x040fe4000f8210ff */
[----:B------:R-:W-:Y:S01]  /*0e20*/  IADD3 R15, P2, PT, R3, R14, RZ ;  /* 0x0000000e030f7210 */ /* 0x000fe20007f5e0ff */
[----:B------:R-:W5:Y:S01]  /*0e30*/  LDG.E R10, desc[UR22][R10.64] ;  /* 0x000000160a0a7981 */ /* 0x000f62000c1e1900 */
[----:B------:R-:W-:-:S03]  /*0e40*/  LEA.HI.X R13, R24, UR7, R13, 0x2, P1 ;  /* 0x00000007180d7c11 */ /* 0x000fc600088f140d */
[--C-:B------:R-:W-:Y:S01]  /*0e50*/  IMAD.X R24, RZ, RZ, R5.reuse, P2 ;  /* 0x000000ffff187224 */ /* 0x100fe200010e0605 */
[----:B------:R-:W-:Y:S02]  /*0e60*/  IADD3 R22, P2, PT, R3, R22, RZ ;  /* 0x0000001603167210 */ /* 0x000fe40007f5e0ff */
[C---:B------:R-:W-:Y:S01]  /*0e70*/  LEA R14, P1, R15.reuse, UR6, 0x2 ;  /* 0x000000060f0e7c11 */ /* 0x040fe2000f8210ff */
[----:B------:R-:W5:Y:S02]  /*0e80*/  LDG.E R13, desc[UR22][R12.64] ;  /* 0x000000160c0d7981 */ /* 0x000f64000c1e1900 */
[----:B----4-:R-:W-:Y:S01]  /*0e90*/  IMAD.X R7, RZ, RZ, R5, P2 ;  /* 0x000000ffff077224 */ /* 0x010fe200010e0605 */
[----:B------:R-:W-:Y:S02]  /*0ea0*/  LEA.HI.X R15, R15, UR7, R24, 0x2, P1 ;  /* 0x000000070f0f7c11 */ /* 0x000fe400088f1418 */
[----:B------:R-:W-:-:S04]  /*0eb0*/  LEA R6, P1, R22, UR6, 0x2 ;  /* 0x0000000616067c11 */ /* 0x000fc8000f8210ff */
[----:B------:R-:W-:Y:S01]  /*0ec0*/  LEA.HI.X R7, R22, UR7, R7, 0x2, P1 ;  /* 0x0000000716077c11 */ /* 0x000fe200088f1407 */
[----:B------:R-:W4:Y:S05]  /*0ed0*/  LDG.E R15, desc[UR22][R14.64] ;  /* 0x000000160e0f7981 */ /* 0x000f2a000c1e1900 */
[----:B------:R-:W4:Y:S01]  /*0ee0*/  LDG.E R7, desc[UR22][R6.64] ;  /* 0x0000001606077981 */ /* 0x000f22000c1e1900 */
[----:B------:R-:W-:Y:S02]  /*0ef0*/  VIADD R19, R19, 0x8 ;  /* 0x0000000813137836 */ /* 0x000fe40000000000 */
[----:B--2---:R-:W-:-:S04]  /*0f00*/  FADD R21, R16, R21 ;  /* 0x0000001510157221 */ /* 0x004fc80000000000 */
[----:B---3--:R-:W-:-:S04]  /*0f10*/  FADD R20, R21, R20 ;  /* 0x0000001415147221 */ /* 0x008fc80000000000 */
[----:B-----5:R-:W-:-:S04]  /*0f20*/  FADD R23, R20, R23 ;  /* 0x0000001714177221 */ /* 0x020fc80000000000 */
[----:B------:R-:W-:-:S04]  /*0f30*/  FADD R23, R23, R8 ;  /* 0x0000000817177221 */ /* 0x000fc80000000000 */
[----:B------:R-:W-:-:S04]  /*0f40*/  FADD R10, R23, R10 ;  /* 0x0000000a170a7221 */ /* 0x000fc80000000000 */
[----:B------:R-:W-:-:S04]  /*0f50*/  FADD R10, R10, R13 ;  /* 0x0000000d0a0a7221 */ /* 0x000fc80000000000 */
[----:B----4-:R-:W-:-:S04]  /*0f60*/  FADD R10, R10, R15 ;  /* 0x0000000f0a0a7221 */ /* 0x010fc80000000000 */
[----:B------:R-:W-:-:S07]  /*0f70*/  FADD R16, R10, R7 ;  /* 0x000000070a107221 */ /* 0x000fce0000000000 */
.L_x_5:
        /* <DEDUP_REMOVED lines=10> */
[----:B------:R-:W-:-:S03]  /*1020*/  IADD3 R7, P1, PT, R3, R6, RZ ;  /* 0x0000000603077210 */ /* 0x000fc60007f3e0ff */
[--C-:B------:R-:W-:Y:S01]  /*1030*/  IMAD.IADD R13, R8, 0x1, R10.reuse ;  /* 0x00000001080d7824 */ /* 0x100fe200078e020a */
[----:B------:R-:W-:Y:S01]  /*1040*/  IADD3 R11, P2, PT, R3, R8, RZ ;  /* 0x00000008030b7210 */ /* 0x000fe20007f5e0ff */
[--C-:B------:R-:W-:Y:S01]  /*1050*/  IMAD.X R12, RZ, RZ, R5.reuse, P1 ;  /* 0x000000ffff0c7224 */ /* 0x100fe200008e0605 */
[----:B-1----:R-:W-:Y:S01]  /*1060*/  LEA R8, P1, R7, UR6, 0x2 ;  /* 0x0000000607087c11 */ /* 0x002fe2000f8210ff */
[----:B------:R-:W-:Y:S01]  /*1070*/  IMAD.IADD R22, R13, 0x1, R10 ;  /* 0x000000010d167824 */ /* 0x000fe200078e020a */
[----:B------:R-:W-:Y:S01]  /*1080*/  IADD3 R15, P3, PT, R3, R13, RZ ;  /* 0x0000000d030f7210 */ /* 0x000fe20007f7e0ff */
[--C-:B------:R-:W-:Y:S01]  /*1090*/  IMAD.X R20, RZ, RZ, R5.reuse, P2 ;  /* 0x000000ffff147224 */ /* 0x100fe200010e0605 */
[----:B------:R-:W-:Y:S02]  /*10a0*/  LEA R6, P2, R11, UR6, 0x2 ;  /* 0x000000060b067c11 */ /* 0x000fe4000f8410ff */
[----:B------:R-:W-:Y:S01]  /*10b0*/  LEA.HI.X R9, R7, UR7, R12, 0x2, P1 ;  /* 0x0000000707097c11 */ /* 0x000fe200088f140c */
[----:B------:R-:W-:Y:S01]  /*10c0*/  IMAD.X R12, RZ, RZ, R5, P3 ;  /* 0x000000ffff0c7224 */ /* 0x000fe200018e0605 */
[----:B------:R-:W-:-:S02]  /*10d0*/  LEA.HI.X R7, R11, UR7, R20, 0x2, P2 ;  /* 0x000000070b077c11 */ /* 0x000fc400090f1414 */
[----:B------:R-:W-:Y:S02]  /*10e0*/  IADD3 R22, P2, PT, R3, R22, RZ ;  /* 0x0000001603167210 */ /* 0x000fe40007f5e0ff */
[C---:B------:R-:W-:Y:S01]  /*10f0*/  LEA R10, P1, R15.reuse, UR6, 0x2 ;  /* 0x000000060f0a7c11 */ /* 0x040fe2000f8210ff */
[----:B------:R-:W2:Y:S02]  /*1100*/  LDG.E R9, desc[UR22][R8.64] ;  /* 0x0000001608097981 */ /* 0x000ea4000c1e1900 */
[----:B------:R-:W-:Y:S01]  /*1110*/  IMAD.X R13, RZ, RZ, R5, P2 ;  /* 0x000000ffff0d7224 */ /* 0x000fe200010e0605 */
[----:B------:R-:W-:Y:S01]  /*1120*/  LEA.HI.X R11, R15, UR7, R12, 0x2, P1 ;  /* 0x000000070f0b7c11 */ /* 0x000fe200088f140c */
[----:B------:R-:W3:Y:S01]  /*1130*/  LDG.E R7, desc[UR22][R6.64] ;  /* 0x0000001606077981 */ /* 0x000ee2000c1e1900 */
[----:B------:R-:W-:-:S04]  /*1140*/  LEA R12, P1, R22, UR6, 0x2 ;  /* 0x00000006160c7c11 */ /* 0x000fc8000f8210ff */
[----:B------:R-:W-:Y:S01]  /*1150*/  LEA.HI.X R13, R22, UR7, R13, 0x2, P1 ;  /* 0x00000007160d7c11 */ /* 0x000fe200088f140d */
[----:B------:R-:W4:Y:S05]  /*1160*/  LDG.E R11, desc[UR22][R10.64] ;  /* 0x000000160a0b7981 */ /* 0x000f2a000c1e1900 */
[----:B------:R-:W5:Y:S01]  /*1170*/  LDG.E R13, desc[UR22][R12.64] ;  /* 0x000000160c0d7981 */ /* 0x000f62000c1e1900 */
[----:B------:R-:W-:Y:S02]  /*1180*/  VIADD R19, R19, 0x4 ;  /* 0x0000000413137836 */ /* 0x000fe40000000000 */
[----:B--2---:R-:W-:-:S04]  /*1190*/  FADD R16, R16, R9 ;  /* 0x0000000910107221 */ /* 0x004fc80000000000 */
[----:B---3--:R-:W-:-:S04]  /*11a0*/  FADD R16, R16, R7 ;  /* 0x0000000710107221 */ /* 0x008fc80000000000 */
[----:B----4-:R-:W-:-:S04]  /*11b0*/  FADD R16, R16, R11 ;  /* 0x0000000b10107221 */ /* 0x010fc80000000000 */
[----:B-----5:R-:W-:-:S07]  /*11c0*/  FADD R16, R16, R13 ;  /* 0x0000000d10107221 */ /* 0x020fce0000000000 */
.L_x_6:
[----:B------:R-:W-:Y:S05]  /*11d0*/  @!P0 BRA `(.L_x_4) ;  /* 0x0000000000688947 */ /* 0x000fea0003800000 */
[----:B------:R-:W0:Y:S01]  /*11e0*/  LDC R9, c[0x0][0x380] ;  /* 0x0000e000ff097b82 */ /* 0x000e220000000800 */
[----:B------:R-:W1:Y:S01]  /*11f0*/  LDCU.64 UR6, c[0x0][0x390] ;  /* 0x00007200ff0677ac */ /* 0x000e620008000a00 */
[----:B0-----:R-:W-:-:S05]  /*1200*/  IMAD R10, R19, R9, UR4 ;  /* 0x00000004130a7e24 */ /* 0x001fca000f8e0209 */
[----:B------:R-:W-:-:S05]  /*1210*/  IADD3 R7, P0, PT, R3, R10, RZ ;  /* 0x0000000a03077210 */ /* 0x000fca0007f1e0ff */
[----:B------:R-:W-:Y:S01]  /*1220*/  IMAD.X R8, RZ, RZ, R5, P0 ;  /* 0x000000ffff087224 */ /* 0x000fe200000e0605 */
[----:B-1----:R-:W-:-:S04]  /*1230*/  LEA R6, P0, R7, UR6, 0x2 ;  /* 0x0000000607067c11 */ /* 0x002fc8000f8010ff */
[----:B------:R-:W-:-:S06]  /*1240*/  LEA.HI.X R7, R7, UR7, R8, 0x2, P0 ;  /* 0x0000000707077c11 */ /* 0x000fcc00080f1408 */
[----:B------:R-:W2:Y:S01]  /*1250*/  LDG.E R7, desc[UR22][R6.64] ;  /* 0x0000001606077981 */ /* 0x000ea2000c1e1900 */
[----:B------:R-:W-:Y:S01]  /*1260*/  ISETP.NE.AND P0, PT, R14, 0x1, PT ;  /* 0x000000010e00780c */ /* 0x000fe20003f05270 */
[----:B--2---:R-:W-:-:S12]  /*1270*/  FADD R16, R16, R7 ;  /* 0x0000000710107221 */ /* 0x004fd80000000000 */
[----:B------:R-:W-:Y:S05]  /*1280*/  @!P0 BRA `(.L_x_4) ;  /* 0x00000000003c8947 */ /* 0x000fea0003800000 */
[----:B------:R-:W-:Y:S02]  /*1290*/  ISETP.NE.AND P0, PT, R14, 0x2, PT ;  /* 0x000000020e00780c */ /* 0x000fe40003f05270 */
[----:B------:R-:W-:-:S04]  /*12a0*/  IADD3 R8, PT, PT, R10, R9, RZ ;  /* 0x000000090a087210 */ /* 0x000fc80007ffe0ff */
[----:B------:R-:W-:-:S05]  /*12b0*/  IADD3 R7, P1, PT, R3, R8, RZ ;  /* 0x0000000803077210 */ /* 0x000fca0007f3e0ff */
[----:B------:R-:W-:Y:S01]  /*12c0*/  IMAD.X R10, RZ, RZ, R5, P1 ;  /* 0x000000ffff0a7224 */ /* 0x000fe200008e0605 */
[----:B------:R-:W-:Y:S01]  /*12d0*/  LEA R6, P1, R7, UR6, 0x2 ;  /* 0x0000000607067c11 */ /* 0x000fe2000f8210ff */
[----:B------:R-:W-:-:S03]  /*12e0*/  @P0 IMAD.IADD R8, R8, 0x1, R9 ;  /* 0x0000000108080824 */ /* 0x000fc600078e0209 */
[----:B------:R-:W-:Y:S02]  /*12f0*/  LEA.HI.X R7, R7, UR7, R10, 0x2, P1 ;  /* 0x0000000707077c11 */ /* 0x000fe400088f140a */
[----:B------:R-:W-:-:S04]  /*1300*/  @P0 IADD3 R9, P2, PT, R3, R8, RZ ;  /* 0x0000000803090210 */ /* 0x000fc80007f5e0ff */
[C---:B------:R-:W-:Y:S01]  /*1310*/  @P0 LEA R8, P1, R9.reuse, UR6, 0x2 ;  /* 0x0000000609080c11 */ /* 0x040fe2000f8210ff */
[----:B------:R-:W-:Y:S01]  /*1320*/  @P0 IMAD.X R10, RZ, RZ, R5, P2 ;  /* 0x000000ffff0a0224 */ /* 0x000fe200010e0605 */
[----:B------:R-:W2:Y:S04]  /*1330*/  LDG.E R7, desc[UR22][R6.64] ;  /* 0x0000001606077981 */ /* 0x000ea8000c1e1900 */
[----:B------:R-:W-:-:S06]  /*1340*/  @P0 LEA.HI.X R9, R9, UR7, R10, 0x2, P1 ;  /* 0x0000000709090c11 */ /* 0x000fcc00088f140a */
[----:B------:R-:W3:Y:S01]  /*1350*/  @P0 LDG.E R9, desc[UR22][R8.64] ;  /* 0x0000001608090981 */ /* 0x000ee2000c1e1900 */
[----:B--2---:R-:W-:-:S04]  /*1360*/  FADD R16, R16, R7 ;  /* 0x0000000710107221 */ /* 0x004fc80000000000 */
[----:B---3--:R-:W-:-:S07]  /*1370*/  @P0 FADD R16, R16, R9 ;  /* 0x0000000910100221 */ /* 0x008fce0000000000 */
.L_x_4:
[----:B------:R-:W0:Y:S01]  /*1380*/  I2F.F64 R18, R18 ;  /* 0x0000001200127312 */ /* 0x000e220000201c00 */
[----:B------:R-:W-:Y:S01]  /*1390*/  IMAD.MOV.U32 R6, RZ, RZ, 0x1 ;  /* 0x00000001ff067424 */ /* 0x000fe200078e00ff */
[----:B------:R-:W-:Y:S06]  /*13a0*/  BSSY.RECONVERGENT B0, `(.L_x_7) ;  /* 0x0000017000007945 */ /* 0x000fec0003800200 */
[----:B------:R-:W1:Y:S08]  /*13b0*/  F2F.F64.F32 R16, R16 ;  /* 0x0000001000107310 */ /* 0x000e700000201800 */
[----:B0-----:R-:W0:Y:S01]  /*13c0*/  MUFU.RCP64H R7, R19 ;  /* 0x0000001300077308 */ /* 0x001e220000001800 */
[----:B-1----:R-:W-:Y:S01]  /*13d0*/  FSETP.GEU.AND P1, PT, |R17|, 6.5827683646048100446e-37, PT ;  /* 0x036000001100780b */ /* 0x002fe20003f2e200 */
[----:B0-----:R-:W-:-:S08]  /*13e0*/  DFMA R8, -R18, R6, 1 ;  /* 0x3ff000001208742b */ /* 0x001fd00000000106 */
[----:B------:R-:W-:-:S08]  /*13f0*/  DFMA R8, R8, R8, R8 ;  /* 0x000000080808722b */ /* 0x000fd00000000008 */
[----:B------:R-:W-:-:S08]  /*1400*/  DFMA R8, R6, R8, R6 ;  /* 0x000000080608722b */ /* 0x000fd00000000006 */
[----:B------:R-:W-:-:S08]  /*1410*/  DFMA R6, -R18, R8, 1 ;  /* 0x3ff000001206742b */ /* 0x000fd00000000108 */
[----:B------:R-:W-:-:S08]  /*1420*/  DFMA R6, R8, R6, R8 ;  /* 0x000000060806722b */ /* 0x000fd00000000008 */
[----:B------:R-:W-:-:S08]  /*1430*/  DMUL R8, R16, R6 ;  /* 0x0000000610087228 */ /* 0x000fd00000000000 */
[----:B------:R-:W-:-:S08]  /*1440*/  DFMA R10, -R18, R8, R16 ;  /* 0x00000008120a722b */ /* 0x000fd00000000110 */
[----:B------:R-:W-:-:S10]  /*1450*/  DFMA R6, R6, R10, R8 ;  /* 0x0000000a0606722b */ /* 0x000fd40000000008 */
[----:B------:R-:W-:-:S05]  /*1460*/  FFMA R8, RZ, R19, R7 ;  /* 0x00000013ff087223 */ /* 0x000fca0000000007 */
[----:B------:R-:W-:-:S13]  /*1470*/  FSETP.GT.AND P0, PT, |R8|, 1.469367938527859385e-39, PT ;  /* 0x001000000800780b */ /* 0x000fda0003f04200 */
[----:B------:R-:W-:Y:S05]  /*1480*/  @P0 BRA P1, `(.L_x_8) ;  /* 0x0000000000200947 */ /* 0x000fea0000800000 */
[----:B------:R-:W-:Y:S01]  /*1490*/  IMAD.MOV.U32 R12, RZ, RZ, R16 ;  /* 0x000000ffff0c7224 */ /* 0x000fe200078e0010 */
[----:B------:R-:W-:Y:S01]  /*14a0*/  MOV R6, 0x14f0 ;  /* 0x000014f000067802 */ /* 0x000fe20000000f00 */
[----:B------:R-:W-:Y:S02]  /*14b0*/  IMAD.MOV.U32 R13, RZ, RZ, R17 ;  /* 0x000000ffff0d7224 */ /* 0x000fe400078e0011 */
[----:B------:R-:W-:Y:S02]  /*14c0*/  IMAD.MOV.U32 R10, RZ, RZ, R18 ;  /* 0x000000ffff0a7224 */ /* 0x000fe400078e0012 */
[----:B------:R-:W-:-:S07]  /*14d0*/  IMAD.MOV.U32 R11, RZ, RZ, R19 ;  /* 0x000000ffff0b7224 */ /* 0x000fce00078e0013 */
[----:B------:R-:W-:Y:S05]  /*14e0*/  CALL.REL.NOINC `($__internal_0_$__cuda_sm20_div_rn_f64_full) ;  /* 0x0000000400a87944 */ /* 0x000fea0003c00000 */
[----:B------:R-:W-:Y:S02]  /*14f0*/  IMAD.MOV.U32 R6, RZ, RZ, R16 ;  /* 0x000000ffff067224 */ /* 0x000fe400078e0010 */
[----:B------:R-:W-:-:S07]  /*1500*/  IMAD.MOV.U32 R7, RZ, RZ, R17 ;  /* 0x000000ffff077224 */ /* 0x000fce00078e0011 */
.L_x_8:
[----:B------:R-:W-:Y:S05]  /*1510*/  BSYNC.RECONVERGENT B0 ;  /* 0x0000000000007941 */ /* 0x000fea0003800200 */
.L_x_7:
[----:B------:R-:W0:Y:S01]  /*1520*/  F2F.F32.F64 R7, R6 ;  /* 0x0000000600077310 */ /* 0x000e220000301000 */
[----:B------:R-:W1:Y:S01]  /*1530*/  LDCU UR5, c[0x0][0x380] ;  /* 0x00007000ff0577ac */ /* 0x000e620008000800 */
[----:B------:R-:W-:Y:S01]  /*1540*/  IMAD.MOV.U32 R9, RZ, RZ, RZ ;  /* 0x000000ffff097224 */ /* 0x000fe200078e00ff */
[----:B------:R-:W-:Y:S01]  /*1550*/  UIADD3 UR4, UPT, UPT, UR4, 0x1, URZ ;  /* 0x0000000104047890 */ /* 0x000fe2000fffe0ff */
[----:B0-----:R-:W-:-:S03]  /*1560*/  FSETP.GTU.AND P0, PT, R7, RZ, PT ;  /* 0x000000ff0700720b */ /* 0x001fc60003f0c000 */
[----:B-1----:R-:W-:-:S10]  /*1570*/  UISETP.NE.AND UP0, UPT, UR4, UR5, UPT ;  /* 0x000000050400728c */ /* 0x002fd4000bf05270 */
[C---:B------:R-:W-:Y:S01]  /*1580*/  @P0 FMUL R8, R7.reuse, 16777216 ;  /* 0x4b80000007080820 */ /* 0x040fe20000400000 */
[----:B------:R-:W-:-:S04]  /*1590*/  @P0 FSETP.GEU.AND P1, PT, |R7|, 1.175494350822287508e-38, PT ;  /* 0x008000000700080b */ /* 0x000fc80003f2e200 */
[----:B------:R-:W-:Y:S02]  /*15a0*/  @P0 FSEL R8, R8, R7, !P1 ;  /* 0x0000000708080208 */ /* 0x000fe40004800000 */
[----:B------:R-:W-:Y:S02]  /*15b0*/  FSETP.GEU.OR P1, PT, |R7|, 1.175494350822287508e-38, !P0 ;  /* 0x008000000700780b */ /* 0x000fe4000472e600 */
[----:B------:R-:W0:Y:S11]  /*15c0*/  @P0 MUFU.LG2 R10, R8 ;  /* 0x00000008000a0308 */ /* 0x000e360000000c00 */
[----:B0-----:R-:W-:-:S04]  /*15d0*/  @!P1 FADD R10, R10, -24 ;  /* 0xc1c000000a0a9421 */ /* 0x001fc80000000000 */
[----:B------:R-:W-:-:S04]  /*15e0*/  @P0 IMAD.MOV.U32 R9, RZ, RZ, R10 ;  /* 0x000000ffff090224 */ /* 0x000fc800078e000a */
[----:B------:R-:W-:Y:S01]  /*15f0*/  FFMA R2, R7, R9, R2 ;  /* 0x0000000907027223 */ /* 0x000fe20000000002 */
[----:B------:R-:W-:Y:S06]  /*1600*/  BRA.U !UP0, `(.L_x_0) ;  /* 0x00000005084c7547 */ /* 0x000fec000b800000 */
[----:B------:R-:W-:Y:S05]  /*1610*/  BRA `(.L_x_9) ;  /* 0xffffffe800d07947 */ /* 0x000fea000383ffff */
.L_x_1:
[----:B------:R-:W0:Y:S01]  /*1620*/  LDCU UR4, c[0x0][0x384] ;  /* 0x00007080ff0477ac */ /* 0x000e220008000800 */
[C---:B------:R-:W-:Y:S01]  /*1630*/  VIADD R2, R6.reuse, 0xffffffff ;  /* 0xffffffff06027836 */ /* 0x040fe20000000000 */
[----:B------:R-:W-:-:S04]  /*1640*/  LOP3.LUT R3, R6, 0x3, RZ, 0xc0, !PT ;  /* 0x0000000306037812 */ /* 0x000fc800078ec0ff */
[----:B------:R-:W-:Y:S01]  /*1650*/  ISETP.GE.U32.AND P0, PT, R2, 0x3, PT ;  /* 0x000000030200780c */ /* 0x000fe20003f06070 */
[----:B------:R-:W-:Y:S01]  /*1660*/  IMAD.MOV.U32 R2, RZ, RZ, RZ ;  /* 0x000000ffff027224 */ /* 0x000fe200078e00ff */
[----:B0-----:R-:W0:Y:S11]  /*1670*/  I2F.F64 R4, UR4 ;  /* 0x0000000400047d12 */ /* 0x001e360008201c00 */
[----:B------:R-:W-:Y:S05]  /*1680*/  @!P0 BRA `(.L_x_10) ;  /* 0x0000000000cc8947 */ /* 0x000fea0003800000 */
[----:B------:R-:W-:Y:S01]  /*1690*/  CS2R R12, SRZ ;  /* 0x00000000000c7805 */ /* 0x000fe2000001ff00 */
[----:B0-----:R-:W-:Y:S01]  /*16a0*/  IMAD.MOV.U32 R10, RZ, RZ, R4 ;  /* 0x000000ffff0a7224 */ /* 0x001fe200078e0004 */
[----:B------:R-:W-:Y:S01]  /*16b0*/  MOV R6, 0x16e0 ;  /* 0x000016e000067802 */ /* 0x000fe20000000f00 */
[----:B------:R-:W-:-:S07]  /*16c0*/  IMAD.MOV.U32 R11, RZ, RZ, R5 ;  /* 0x000000ffff0b7224 */ /* 0x000fce00078e0005 */
[----:B------:R-:W-:Y:S05]  /*16d0*/  CALL.REL.NOINC `($__internal_0_$__cuda_sm20_div_rn_f64_full) ;  /* 0x00000004002c7944 */ /* 0x000fea0003c00000 */
[----:B------:R-:W-:Y:S01]  /*16e0*/  IMAD.MOV.U32 R6, RZ, RZ, R16 ;  /* 0x000000ffff067224 */ /* 0x000fe200078e0010 */
[----:B------:R-:W0:Y:S01]  /*16f0*/  LDCU UR5, c[0x0][0x380] ;  /* 0x00007000ff0577ac */ /* 0x000e220008000800 */
[----:B------:R-:W-:Y:S01]  /*1700*/  IMAD.MOV.U32 R7, RZ, RZ, R17 ;  /* 0x000000ffff077224 */ /* 0x000fe200078e0011 */
[----:B------:R-:W-:-:S03]  /*1710*/  UMOV UR4, URZ ;  /* 0x000000ff00047c82 */ /* 0x000fc60008000000 */
[----:B------:R-:W1:Y:S01]  /*1720*/  F2F.F32.F64 R11, R6 ;  /* 0x00000006000b7310 */ /* 0x000e620000301000 */
[----:B0-----:R-:W-:Y:S01]  /*1730*/  ULOP3.LUT UR5, UR5, 0x7ffffffc, URZ, 0xc0, !UPT ;  /* 0x7ffffffc05057892 */ /* 0x001fe2000f8ec0ff */
[C---:B-1----:R-:W-:Y:S02]  /*1740*/  FSETP.GTU.AND P3, PT, R11.reuse, RZ, PT ;  /* 0x000000ff0b00720b */ /* 0x042fe40003f6c000 */
[C---:B------:R-:W-:Y:S02]  /*1750*/  FSETP.GTU.AND P2, PT, R11.reuse, RZ, PT ;  /* 0x000000ff0b00720b */ /* 0x040fe40003f4c000 */
[----:B------:R-:W-:-:S09]  /*1760*/  FSETP.GEU.OR P1, PT, |R11|, 1.175494350822287508e-38, !P3 ;  /* 0x008000000b00780b */ /* 0x000fd20005f2e600 */
[C---:B------:R-:W-:Y:S01]  /*1770*/  @P3 FMUL R2, R11.reuse, 16777216 ;  /* 0x4b8000000b023820 */ /* 0x040fe20000400000 */
[C---:B------:R-:W-:Y:S01]  /*1780*/  @P3 FSETP.GEU.AND P0, PT, |R11|.reuse, 1.175494350822287508e-38, PT ;  /* 0x008000000b00380b */ /* 0x040fe20003f0e200 */
[C---:B------:R-:W-:Y:S01]  /*1790*/  @P2 FMUL R8, R11.reuse, 16777216 ;  /* 0x4b8000000b082820 */ /* 0x040fe20000400000 */
[C---:B------:R-:W-:Y:S01]  /*17a0*/  @P2 FMUL R10, R11.reuse, 16777216 ;  /* 0x4b8000000b0a2820 */ /* 0x040fe20000400000 */
[C---:B------:R-:W-:Y:S02]  /*17b0*/  @P2 FSETP.GEU.AND P6, PT, |R11|.reuse, 1.175494350822287508e-38, PT ;  /* 0x008000000b00280b */ /* 0x040fe40003fce200 */
[C---:B------:R-:W-:Y:S02]  /*17c0*/  @P2 FSETP.GEU.AND P4, PT, |R11|.reuse, 1.175494350822287508e-38, PT ;  /* 0x008000000b00280b */ /* 0x040fe40003f8e200 */
[----:B------:R-:W-:Y:S02]  /*17d0*/  @P2 FSETP.GEU.AND P5, PT, |R11|, 1.175494350822287508e-38, PT ;  /* 0x008000000b00280b */ /* 0x000fe40003fae200 */
[----:B------:R-:W-:-:S02]  /*17e0*/  @P3 FSEL R6, R2, R11, !P0 ;  /* 0x0000000b02063208 */ /* 0x000fc40004000000 */
[-C--:B------:R-:W-:Y:S02]  /*17f0*/  @P2 FSEL R12, R8, R11.reuse, !P6 ;  /* 0x0000000b080c2208 */ /* 0x080fe40007000000 */
[----:B------:R-:W-:Y:S02]  /*1800*/  @P2 FSEL R13, R10, R11, !P4 ;  /* 0x0000000b0a0d2208 */ /* 0x000fe40006000000 */
[C---:B------:R-:W-:Y:S02]  /*1810*/  FSETP.GEU.OR P0, PT, |R11|.reuse, 1.175494350822287508e-38, !P2 ;  /* 0x008000000b00780b */ /* 0x040fe4000570e600 */
[C---:B------:R-:W-:Y:S02]  /*1820*/  FSETP.GEU.OR P6, PT, |R11|.reuse, 1.175494350822287508e-38, !P2 ;  /* 0x008000000b00780b */ /* 0x040fe400057ce600 */
[----:B------:R-:W-:Y:S02]  /*1830*/  FSETP.GEU.OR P4, PT, |R11|, 1.175494350822287508e-38, !P2 ;  /* 0x008000000b00780b */ /* 0x000fe4000578e600 */
[----:B------:R-:W-:-:S02]  /*1840*/  MOV R2, RZ ;  /* 0x000000ff00027202 */ /* 0x000fc40000000f00 */
[----:B------:R-:W-:-:S09]  /*1850*/  @P2 FSEL R15, R8, R11, !P5 ;  /* 0x0000000b080f2208 */ /* 0x000fd20006800000 */
.L_x_11:
[----:B------:R-:W0:Y:S01]  /*1860*/  @P3 MUFU.LG2 R8, R6 ;  /* 0x0000000600083308 */ /* 0x000e220000000c00 */
[----:B------:R-:W-:Y:S01]  /*1870*/  IMAD.MOV.U32 R7, RZ, RZ, RZ ;  /* 0x000000ffff077224 */ /* 0x000fe200078e00ff */
[----:B------:R-:W-:-:S04]  /*1880*/  UIADD3 UR4, UPT, UPT, UR4, 0x4, URZ ;  /* 0x0000000404047890 */ /* 0x000fc8000fffe0ff */
[----:B------:R-:W-:Y:S02]  /*1890*/  UISETP.NE.AND UP0, UPT, UR4, UR5, UPT ;  /* 0x000000050400728c */ /* 0x000fe4000bf05270 */
[----:B------:R-:W1:Y:S08]  /*18a0*/  @P2 MUFU.LG2 R10, R12 ;  /* 0x0000000c000a2308 */ /* 0x000e700000000c00 */
[----:B------:R-:W2:Y:S01]  /*18b0*/  @P2 MUFU.LG2 R14, R13 ;  /* 0x0000000d000e2308 */ /* 0x000ea20000000c00 */
[----:B0-----:R-:W-:-:S04]  /*18c0*/  @!P1 FADD R8, R8, -24 ;  /* 0xc1c0000008089421 */ /* 0x001fc80000000000 */
[----:B------:R-:W-:Y:S01]  /*18d0*/  @P3 IMAD.MOV.U32 R7, RZ, RZ, R8 ;  /* 0x000000ffff073224 */ /* 0x000fe200078e0008 */
[----:B------:R-:W-:Y:S02]  /*18e0*/  CS2R R8, SRZ ;  /* 0x0000000000087805 */ /* 0x000fe4000001ff00 */
[----:B------:R-:W0:Y:S01]  /*18f0*/  @P2 MUFU.LG2 R16, R15 ;  /* 0x0000000f00102308 */ /* 0x000e220000000c00 */
[----:B-1----:R-:W-:-:S04]  /*1900*/  @!P0 FADD R10, R10, -24 ;  /* 0xc1c000000a0a8421 */ /* 0x002fc80000000000 */
[----:B------:R-:W-:Y:S02]  /*1910*/  @P2 IMAD.MOV.U32 R8, RZ, RZ, R10 ;  /* 0x000000ffff082224 */ /* 0x000fe400078e000a */
[C---:B------:R-:W-:Y:S01]  /*1920*/  FFMA R10, R11.reuse, R7, R2 ;  /* 0x000000070b0a7223 */ /* 0x040fe20000000002 */
[----:B------:R-:W-:Y:S02]  /*1930*/  IMAD.MOV.U32 R2, RZ, RZ, RZ ;  /* 0x000000ffff027224 */ /* 0x000fe400078e00ff */
[----:B--2---:R-:W-:Y:S01]  /*1940*/  @!P6 FADD R14, R14, -24 ;  /* 0xc1c000000e0ee421 */ /* 0x004fe20000000000 */
[----:B------:R-:W-:-:S03]  /*1950*/  FFMA R8, R11, R8, R10 ;  /* 0x000000080b087223 */ /* 0x000fc6000000000a */
[----:B------:R-:W-:Y:S02]  /*1960*/  @P2 IMAD.MOV.U32 R9, RZ, RZ, R14 ;  /* 0x000000ffff092224 */ /* 0x000fe400078e000e */
[----:B0-----:R-:W-:Y:S02]  /*1970*/  @!P4 FADD R16, R16, -24 ;  /* 0xc1c000001010c421 */ /* 0x001fe40000000000 */
[----:B------:R-:W-:Y:S02]  /*1980*/  FFMA R9, R11, R9, R8 ;  /* 0x000000090b097223 */ /* 0x000fe40000000008 */
[----:B------:R-:W-:-:S04]  /*1990*/  @P2 IMAD.MOV.U32 R2, RZ, RZ, R16 ;  /* 0x000000ffff022224 */ /* 0x000fc800078e0010 */
[----:B------:R-:W-:Y:S01]  /*19a0*/  FFMA R2, R11, R2, R9 ;  /* 0x000000020b027223 */ /* 0x000fe20000000009 */
[----:B------:R-:W-:Y:S06]  /*19b0*/  BRA.U UP0, `(.L_x_11) ;  /* 0xfffffffd00a87547 */ /* 0x000fec000b83ffff */
.L_x_10:
[----:B------:R-:W-:-:S13]  /*19c0*/  ISETP.NE.AND P0, PT, R3, RZ, PT ;  /* 0x000000ff0300720c */ /* 0x000fda0003f05270 */
[----:B------:R-:W-:Y:S05]  /*19d0*/  @!P0 BRA `(.L_x_0) ;  /* 0x0000000000588947 */ /* 0x000fea0003800000 */
[----:B0-----:R-:W-:Y:S01]  /*19e0*/  IMAD.MOV.U32 R10, RZ, RZ, R4 ;  /* 0x000000ffff0a7224 */ /* 0x001fe200078e0004 */
[----:B------:R-:W-:Y:S01]  /*19f0*/  CS2R R12, SRZ ;  /* 0x00000000000c7805 */ /* 0x000fe2000001ff00 */
[----:B------:R-:W-:Y:S01]  /*1a00*/  IMAD.MOV.U32 R11, RZ, RZ, R5 ;  /* 0x000000ffff0b7224 */ /* 0x000fe200078e0005 */
[----:B------:R-:W-:-:S07]  /*1a10*/  MOV R6, 0x1a30 ;  /* 0x00001a3000067802 */ /* 0x000fce0000000f00 */
[----:B------:R-:W-:Y:S05]  /*1a20*/  CALL.REL.NOINC `($__internal_0_$__cuda_sm20_div_rn_f64_full) ;  /* 0x0000000000587944 */ /* 0x000fea0003c00000 */
[----:B------:R-:W-:Y:S01]  /*1a30*/  IMAD.MOV.U32 R4, RZ, RZ, R16 ;  /* 0x000000ffff047224 */ /* 0x000fe200078e0010 */
[----:B------:R-:W-:Y:S01]  /*1a40*/  UMOV UR4, URZ ;  /* 0x000000ff00047c82 */ /* 0x000fe20008000000 */
[----:B------:R-:W-:-:S04]  /*1a50*/  IMAD.MOV.U32 R5, RZ, RZ, R17 ;  /* 0x000000ffff057224 */ /* 0x000fc800078e0011 */
[----:B------:R-:W0:Y:S02]  /*1a60*/  F2F.F32.F64 R7, R4 ;  /* 0x0000000400077310 */ /* 0x000e240000301000 */
[----:B0-----:R-:W-:-:S04]  /*1a70*/  FSETP.GTU.AND P1, PT, R7, RZ, PT ;  /* 0x000000ff0700720b */ /* 0x001fc80003f2c000 */
[----:B------:R-:W-:-:S09]  /*1a80*/  FSETP.GEU.OR P2, PT, |R7|, 1.175494350822287508e-38, !P1 ;  /* 0x008000000700780b */ /* 0x000fd20004f4e600 */
[C---:B------:R-:W-:Y:S01]  /*1a90*/  @P1 FMUL R6, R7.reuse, 16777216 ;  /* 0x4b80000007061820 */ /* 0x040fe20000400000 */
[----:B------:R-:W-:-:S04]  /*1aa0*/  @P1 FSETP.GEU.AND P0, PT, |R7|, 1.175494350822287508e-38, PT ;  /* 0x008000000700180b */ /* 0x000fc80003f0e200 */
[----:B------:R-:W-:-:S09]  /*1ab0*/  @P1 FSEL R6, R6, R7, !P0 ;  /* 0x0000000706061208 */ /* 0x000fd20004000000 */
.L_x_12:
[----:B------:R-:W0:Y:S01]  /*1ac0*/  @P1 MUFU.LG2 R4, R6 ;  /* 0x0000000600041308 */ /* 0x000e220000000c00 */
[----:B------:R-:W-:Y:S01]  /*1ad0*/  UIADD3 UR4, UPT, UPT, UR4, 0x1, URZ ;  /* 0x0000000104047890 */ /* 0x000fe2000fffe0ff */
[----:B------:R-:W-:-:S05]  /*1ae0*/  IMAD.MOV.U32 R5, RZ, RZ, RZ ;  /* 0x000000ffff057224 */ /* 0x000fca00078e00ff */
[----:B------:R-:W-:Y:S01]  /*1af0*/  ISETP.NE.AND P0, PT, R3, UR4, PT ;  /* 0x0000000403007c0c */ /* 0x000fe2000bf05270 */
[----:B0-----:R-:W-:-:S04]  /*1b00*/  @!P2 FADD R4, R4, -24 ;  /* 0xc1c000000404a421 */ /* 0x001fc80000000000 */
[----:B------:R-:W-:-:S04]  /*1b10*/  @P1 IMAD.MOV.U32 R5, RZ, RZ, R4 ;  /* 0x000000ffff051224 */ /* 0x000fc800078e0004 */
[----:B------:R-:W-:-:S04]  /*1b20*/  FFMA R2, R7, R5, R2 ;  /* 0x0000000507027223 */ /* 0x000fc80000000002 */
[----:B------:R-:W-:Y:S05]  /*1b30*/  @P0 BRA `(.L_x_12) ;  /* 0xfffffffc00e00947 */ /* 0x000fea000383ffff */
.L_x_0:
[----:B0-----:R-:W0:Y:S01]  /*1b40*/  LDC.64 R4, c[0x0][0x3a0] ;  /* 0x0000e800ff047b82 */ /* 0x001e220000000a00 */
[----:B------:R-:W-:Y:S01]  /*1b50*/  FADD R7, -R2, -RZ ;  /* 0x800000ff02077221 */ /* 0x000fe20000000100 */
[----:B0-----:R-:W-:-:S05]  /*1b60*/  IMAD.WIDE R2, R0, 0x4, R4 ;  /* 0x0000000400027825 */ /* 0x001fca00078e0204 */
[----:B------:R-:W-:Y:S01]  /*1b70*/  STG.E desc[UR22][R2.64], R7 ;  /* 0x0000000702007986 */ /* 0x000fe2000c101916 */
[----:B------:R-:W-:Y:S05]  /*1b80*/  EXIT ;  /* 0x000000000000794d */ /* 0x000fea0003800000 */
        .weak           $__internal_0_$__cuda_sm20_div_rn_f64_full
        .type           $__internal_0_$__cuda_sm20_div_rn_f64_full,@function
        .size           $__internal_0_$__cuda_sm20_div_rn_f64_full,(.L_x_19 - $__internal_0_$__cuda_sm20_div_rn_f64_full)
$__internal_0_$__cuda_sm20_div_rn_f64_full:
[C---:B------:R-:W-:Y:S01]  /*1b90*/  FSETP.GEU.AND P0, PT, |R11|.reuse, 1.469367938527859385e-39, PT ;  /* 0x001000000b00780b */ /* 0x040fe20003f0e200 */
[----:B------:R-:W-:Y:S01]  /*1ba0*/  IMAD.MOV.U32 R14, RZ, RZ, 0x1 ;  /* 0x00000001ff0e7424 */ /* 0x000fe200078e00ff */
[----:B------:R-:W-:Y:S01]  /*1bb0*/  LOP3.LUT R8, R11, 0x800fffff, RZ, 0xc0, !PT ;  /* 0x800fffff0b087812 */ /* 0x000fe200078ec0ff */
[----:B------:R-:W-:Y:S01]  /*1bc0*/  IMAD.MOV.U32 R22, RZ, RZ, 0x1ca00000 ;  /* 0x1ca00000ff167424 */ /* 0x000fe200078e00ff */
[C---:B------:R-:W-:Y:S01]  /*1bd0*/  FSETP.GEU.AND P2, PT, |R13|.reuse, 1.469367938527859385e-39, PT ;  /* 0x001000000d00780b */ /* 0x040fe20003f4e200 */
[----:B------:R-:W-:Y:S01]  /*1be0*/  BSSY.RECONVERGENT B1, `(.L_x_13) ;  /* 0x0000052000017945 */ /* 0x000fe20003800200 */
[----:B------:R-:W-:Y:S01]  /*1bf0*/  LOP3.LUT R9, R8, 0x3ff00000, RZ, 0xfc, !PT ;  /* 0x3ff0000008097812 */ /* 0x000fe200078efcff */
[----:B------:R-:W-:Y:S01]  /*1c00*/  IMAD.MOV.U32 R8, RZ, RZ, R10 ;  /* 0x000000ffff087224 */ /* 0x000fe200078e000a */
[----:B------:R-:W-:Y:S02]  /*1c10*/  LOP3.LUT R7, R13, 0x7ff00000, RZ, 0xc0, !PT ;  /* 0x7ff000000d077812 */ /* 0x000fe400078ec0ff */
[----:B------:R-:W-:-:S02]  /*1c20*/  LOP3.LUT R24, R11, 0x7ff00000, RZ, 0xc0, !PT ;  /* 0x7ff000000b187812 */ /* 0x000fc400078ec0ff */
[----:B------:R-:W-:Y:S01]  /*1c30*/  MOV R23, R7 ;  /* 0x0000000700177202 */ /* 0x000fe20000000f00 */
[----:B------:R-:W-:Y:S01]  /*1c40*/  @!P0 DMUL R8, R10, 8.98846567431157953865e+307 ;  /* 0x7fe000000a088828 */ /* 0x000fe20000000000 */
[----:B------:R-:W-:-:S03]  /*1c50*/  ISETP.GE.U32.AND P1, PT, R7, R24, PT ;  /* 0x000000180700720c */ /* 0x000fc60003f26070 */
[----:B------:R-:W-:Y:S02]  /*1c60*/  @!P2 LOP3.LUT R18, R11, 0x7ff00000, RZ, 0xc0, !PT ;  /* 0x7ff000000b12a812 */ /* 0x000fe400078ec0ff */
[----:B------:R-:W0:Y:S02]  /*1c70*/  MUFU.RCP64H R15, R9 ;  /* 0x00000009000f7308 */ /* 0x000e240000001800 */
[----:B------:R-:W-:Y:S02]  /*1c80*/  @!P2 ISETP.GE.U32.AND P3, PT, R7, R18, PT ;  /* 0x000000120700a20c */ /* 0x000fe40003f66070 */
[----:B------:R-:W-:Y:S02]  /*1c90*/  @!P0 LOP3.LUT R24, R9, 0x7ff00000, RZ, 0xc0, !PT ;  /* 0x7ff0000009188812 */ /* 0x000fe400078ec0ff */
[----:B------:R-:W-:-:S04]  /*1ca0*/  @!P2 SEL R19, R22, 0x63400000, !P3 ;  /* 0x634000001613a807 */ /* 0x000fc80005800000 */
[----:B------:R-:W-:-:S04]  /*1cb0*/  @!P2 LOP3.LUT R20, R19, 0x80000000, R13, 0xf8, !PT ;  /* 0x800000001314a812 */ /* 0x000fc800078ef80d */
[----:B------:R-:W-:Y:S01]  /*1cc0*/  @!P2 LOP3.LUT R21, R20, 0x100000, RZ, 0xfc, !PT ;  /* 0x001000001415a812 */ /* 0x000fe200078efcff */
[----:B------:R-:W-:Y:S01]  /*1cd0*/  @!P2 IMAD.MOV.U32 R20, RZ, RZ, RZ ;  /* 0x000000ffff14a224 */ /* 0x000fe200078e00ff */
[----:B0-----:R-:W-:-:S08]  /*1ce0*/  DFMA R16, R14, -R8, 1 ;  /* 0x3ff000000e10742b */ /* 0x001fd00000000808 */
[----:B------:R-:W-:-:S08]  /*1cf0*/  DFMA R16, R16, R16, R16 ;  /* 0x000000101010722b */ /* 0x000fd00000000010 */
[----:B------:R-:W-:Y:S01]  /*1d00*/  DFMA R16, R14, R16, R14 ;  /* 0x000000100e10722b */ /* 0x000fe2000000000e */
[----:B------:R-:W-:Y:S01]  /*1d10*/  SEL R15, R22, 0x63400000, !P1 ;  /* 0x63400000160f7807 */ /* 0x000fe20004800000 */
[----:B------:R-:W-:-:S03]  /*1d20*/  IMAD.MOV.U32 R14, RZ, RZ, R12 ;  /* 0x000000ffff0e7224 */ /* 0x000fc600078e000c */
[----:B------:R-:W-:-:S03]  /*1d30*/  LOP3.LUT R15, R15, 0x800fffff, R13, 0xf8, !PT ;  /* 0x800fffff0f0f7812 */ /* 0x000fc600078ef80d */
[----:B------:R-:W-:-:S03]  /*1d40*/  DFMA R18, R16, -R8, 1 ;  /* 0x3ff000001012742b */ /* 0x000fc60000000808 */
[----:B------:R-:W-:-:S05]  /*1d50*/  @!P2 DFMA R14, R14, 2, -R20 ;  /* 0x400000000e0ea82b */ /* 0x000fca0000000814 */
[----:B------:R-:W-:-:S05]  /*1d60*/  DFMA R16, R16, R18, R16 ;  /* 0x000000121010722b */ /* 0x000fca0000000010 */
[----:B------:R-:W-:-:S03]  /*1d70*/  @!P2 LOP3.LUT R23, R15, 0x7ff00000, RZ, 0xc0, !PT ;  /* 0x7ff000000f17a812 */ /* 0x000fc600078ec0ff */
[----:B------:R-:W-:Y:S02]  /*1d80*/  DMUL R18, R16, R14 ;  /* 0x0000000e10127228 */ /* 0x000fe40000000000 */
[----:B------:R-:W-:-:S05]  /*1d90*/  VIADD R25, R23, 0xffffffff ;  /* 0xffffffff17197836 */ /* 0x000fca0000000000 */
[----:B------:R-:W-:Y:S01]  /*1da0*/  ISETP.GT.U32.AND P0, PT, R25, 0x7feffffe, PT ;  /* 0x7feffffe1900780c */ /* 0x000fe20003f04070 */
[----:B------:R-:W-:Y:S01]  /*1db0*/  VIADD R25, R24, 0xffffffff ;  /* 0xffffffff18197836 */ /* 0x000fe20000000000 */
[----:B------:R-:W-:-:S04]  /*1dc0*/  DFMA R20, R18, -R8, R14 ;  /* 0x800000081214722b */ /* 0x000fc8000000000e */
[----:B------:R-:W-:-:S04]  /*1dd0*/  ISETP.GT.U32.OR P0, PT, R25, 0x7feffffe, P0 ;  /* 0x7feffffe1900780c */ /* 0x000fc80000704470 */
[----:B------:R-:W-:-:S09]  /*1de0*/  DFMA R20, R16, R20, R18 ;  /* 0x000000141014722b */ /* 0x000fd20000000012 */
[----:B------:R-:W-:Y:S05]  /*1df0*/  @P0 BRA `(.L_x_14) ;  /* 0x00000000006c0947 */ /* 0x000fea0003800000 */
[----:B------:R-:W-:-:S04]  /*1e00*/  LOP3.LUT R16, R11, 0x7ff00000, RZ, 0xc0, !PT ;  /* 0x7ff000000b107812 */ /* 0x000fc800078ec0ff */
[CC--:B------:R-:W-:Y:S02]  /*1e10*/  VIADDMNMX R12, R7.reuse, -R16.reuse, 0xb9600000, !PT ;  /* 0xb9600000070c7446 */ /* 0x0c0fe40007800910 */
[----:B------:R-:W-:Y:S02]  /*1e20*/  ISETP.GE.U32.AND P0, PT, R7, R16, PT ;  /* 0x000000100700720c */ /* 0x000fe40003f06070 */
[----:B------:R-:W-:Y:S01]  /*1e30*/  VIMNMX R7, PT, PT, R12, 0x46a00000, PT ;  /* 0x46a000000c077848 */ /* 0x000fe20003fe0100 */
[----:B------:R-:W-:Y:S01]  /*1e40*/  IMAD.MOV.U32 R12, RZ, RZ, RZ ;  /* 0x000000ffff0c7224 */ /* 0x000fe200078e00ff */
[----:B------:R-:W-:-:S05]  /*1e50*/  SEL R22, R22, 0x63400000, !P0 ;  /* 0x6340000016167807 */ /* 0x000fca0004000000 */
[----:B------:R-:W-:-:S04]  /*1e60*/  IMAD.IADD R7, R7, 0x1, -R22 ;  /* 0x0000000107077824 */ /* 0x000fc800078e0a16 */
[----:B------:R-:W-:-:S06]  /*1e70*/  VIADD R13, R7, 0x7fe00000 ;  /* 0x7fe00000070d7836 */ /* 0x000fcc0000000000 */
[----:B------:R-:W-:-:S10]  /*1e80*/  DMUL R16, R20, R12 ;  /* 0x0000000c14107228 */ /* 0x000fd40000000000 */
[----:B------:R-:W-:-:S13]  /*1e90*/  FSETP.GTU.AND P0, PT, |R17|, 1.469367938527859385e-39, PT ;  /* 0x001000001100780b */ /* 0x000fda0003f0c200 */
[----:B------:R-:W-:Y:S05]  /*1ea0*/  @P0 BRA `(.L_x_15) ;  /* 0x0000000000940947 */ /* 0x000fea0003800000 */
[----:B------:R-:W-:Y:S01]  /*1eb0*/  DFMA R8, R20, -R8, R14 ;  /* 0x800000081408722b */ /* 0x000fe2000000000e */
[----:B------:R-:W-:-:S09]  /*1ec0*/  IMAD.MOV.U32 R12, RZ, RZ, RZ ;  /* 0x000000ffff0c7224 */ /* 0x000fd200078e00ff */
[C---:B------:R-:W-:Y:S02]  /*1ed0*/  FSETP.NEU.AND P0, PT, R9.reuse, RZ, PT ;  /* 0x000000ff0900720b */ /* 0x040fe40003f0d000 */
[----:B------:R-:W-:-:S04]  /*1ee0*/  LOP3.LUT R11, R9, 0x80000000, R11, 0x48, !PT ;  /* 0x80000000090b7812 */ /* 0x000fc800078e480b */
[----:B------:R-:W-:-:S07]  /*1ef0*/  LOP3.LUT R13, R11, R13, RZ, 0xfc, !PT ;  /* 0x0000000d0b0d7212 */ /* 0x000fce00078efcff */
[----:B------:R-:W-:Y:S05]  /*1f00*/  @!P0 BRA `(.L_x_15) ;  /* 0x00000000007c8947 */ /* 0x000fea0003800000 */
[----:B------:R-:W-:Y:S01]  /*1f10*/  IMAD.MOV R9, RZ, RZ, -R7 ;  /* 0x000000ffff097224 */ /* 0x000fe200078e0a07 */
[----:B------:R-:W-:Y:S01]  /*1f20*/  DMUL.RP R12, R20, R12 ;  /* 0x0000000c140c7228 */ /* 0x000fe20000008000 */
[----:B------:R-:W-:Y:S01]  /*1f30*/  IMAD.MOV.U32 R8, RZ, RZ, RZ ;  /* 0x000000ffff087224 */ /* 0x000fe200078e00ff */
[----:B------:R-:W-:-:S05]  /*1f40*/  IADD3 R7, PT, PT, -R7, -0x43300000, RZ ;  /* 0xbcd0000007077810 */ /* 0x000fca0007ffe1ff */
[----:B------:R-:W-:-:S03]  /*1f50*/  DFMA R8, R16, -R8, R20 ;  /* 0x800000081008722b */ /* 0x000fc60000000014 */
[----:B------:R-:W-:-:S07]  /*1f60*/  LOP3.LUT R11, R13, R11, RZ, 0x3c, !PT ;  /* 0x0000000b0d0b7212 */ /* 0x000fce00078e3cff */
[----:B------:R-:W-:-:S04]  /*1f70*/  FSETP.NEU.AND P0, PT, |R9|, R7, PT ;  /* 0x000000070900720b */ /* 0x000fc80003f0d200 */
[----:B------:R-:W-:Y:S02]  /*1f80*/  FSEL R16, R12, R16, !P0 ;  /* 0x000000100c107208 */ /* 0x000fe40004000000 */
[----:B------:R-:W-:Y:S01]  /*1f90*/  FSEL R17, R11, R17, !P0 ;  /* 0x000000110b117208 */ /* 0x000fe20004000000 */
[----:B------:R-:W-:Y:S06]  /*1fa0*/  BRA `(.L_x_15) ;  /* 0x0000000000547947 */ /* 0x000fec0003800000 */
.L_x_14:
[----:B------:R-:W-:-:S14]  /*1fb0*/  DSETP.NAN.AND P0, PT, R12, R12, PT ;  /* 0x0000000c0c00722a */ /* 0x000fdc0003f08000 */
[----:B------:R-:W-:Y:S05]  /*1fc0*/  @P0 BRA `(.L_x_16) ;  /* 0x0000000000440947 */ /* 0x000fea0003800000 */
[----:B------:R-:W-:-:S14]  /*1fd0*/  DSETP.NAN.AND P0, PT, R10, R10, PT ;  /* 0x0000000a0a00722a */ /* 0x000fdc0003f08000 */
[----:B------:R-:W-:Y:S05]  /*1fe0*/  @P0 BRA `(.L_x_17) ;  /* 0x0000000000300947 */ /* 0x000fea0003800000 */
[----:B------:R-:W-:Y:S01]  /*1ff0*/  ISETP.NE.AND P0, PT, R23, R24, PT ;  /* 0x000000181700720c */ /* 0x000fe20003f05270 */
[----:B------:R-:W-:Y:S02]  /*2000*/  IMAD.MOV.U32 R16, RZ, RZ, 0x0 ;  /* 0x00000000ff107424 */ /* 0x000fe400078e00ff */
[----:B------:R-:W-:-:S10]  /*2010*/  IMAD.MOV.U32 R17, RZ, RZ, -0x80000 ;  /* 0xfff80000ff117424 */ /* 0x000fd400078e00ff */
[----:B------:R-:W-:Y:S05]  /*2020*/  @!P0 BRA `(.L_x_15) ;  /* 0x0000000000348947 */ /* 0x000fea0003800000 */
[----:B------:R-:W-:Y:S02]  /*2030*/  ISETP.NE.AND P0, PT, R23, 0x7ff00000, PT ;  /* 0x7ff000001700780c */ /* 0x000fe40003f05270 */
[----:B------:R-:W-:Y:S02]  /*2040*/  LOP3.LUT R17, R13, 0x80000000, R11, 0x48, !PT ;  /* 0x800000000d117812 */ /* 0x000fe400078e480b */
[----:B------:R-:W-:-:S13]  /*2050*/  ISETP.EQ.OR P0, PT, R24, RZ, !P0 ;  /* 0x000000ff1800720c */ /* 0x000fda0004702670 */
[----:B------:R-:W-:Y:S01]  /*2060*/  @P0 LOP3.LUT R7, R17, 0x7ff00000, RZ, 0xfc, !PT ;  /* 0x7ff0000011070812 */ /* 0x000fe200078efcff */
[----:B------:R-:W-:Y:S02]  /*2070*/  @!P0 IMAD.MOV.U32 R16, RZ, RZ, RZ ;  /* 0x000000ffff108224 */ /* 0x000fe400078e00ff */
[----:B------:R-:W-:Y:S02]  /*2080*/  @P0 IMAD.MOV.U32 R16, RZ, RZ, RZ ;  /* 0x000000ffff100224 */ /* 0x000fe400078e00ff */
[----:B------:R-:W-:Y:S01]  /*2090*/  @P0 IMAD.MOV.U32 R17, RZ, RZ, R7 ;  /* 0x000000ffff110224 */ /* 0x000fe200078e0007 */
[----:B------:R-:W-:Y:S06]  /*20a0*/  BRA `(.L_x_15) ;  /* 0x0000000000147947 */ /* 0x000fec0003800000 */
.L_x_17:
[----:B------:R-:W-:Y:S01]  /*20b0*/  LOP3.LUT R17, R11, 0x80000, RZ, 0xfc, !PT ;  /* 0x000800000b117812 */ /* 0x000fe200078efcff */
[----:B------:R-:W-:Y:S01]  /*20c0*/  IMAD.MOV.U32 R16, RZ, RZ, R10 ;  /* 0x000000ffff107224 */ /* 0x000fe200078e000a */
[----:B------:R-:W-:Y:S06]  /*20d0*/  BRA `(.L_x_15) ;  /* 0x0000000000087947 */ /* 0x000fec0003800000 */
.L_x_16:
[----:B------:R-:W-:Y:S01]  /*20e0*/  LOP3.LUT R17, R13, 0x80000, RZ, 0xfc, !PT ;  /* 0x000800000d117812 */ /* 0x000fe200078efcff */
[----:B------:R-:W-:-:S07]  /*20f0*/  IMAD.MOV.U32 R16, RZ, RZ, R12 ;  /* 0x000000ffff107224 */ /* 0x000fce00078e000c */
.L_x_15:
[----:B------:R-:W-:Y:S05]  /*2100*/  BSYNC.RECONVERGENT B1 ;  /* 0x0000000000017941 */ /* 0x000fea0003800200 */
.L_x_13:
[----:B------:R-:W-:-:S04]  /*2110*/  IMAD.MOV.U32 R7, RZ, RZ, 0x0 ;  /* 0x00000000ff077424 */ /* 0x000fc800078e00ff */
[----:B------:R-:W-:Y:S05]  /*2120*/  RET.REL.NODEC R6 `(_Z11get_entropyiiiPfiS_) ;  /* 0xffffffdc06b47950 */ /* 0x000fea0003c3ffff */
.L_x_18:
[----:B------:R-:W-:-:S00]  /*2130*/  BRA `(.L_x_18) ;  /* 0xfffffffc00fc7947 */ /* 0x000fc0000383ffff */
[----:B------:R-:W-:-:S00]  /*2140*/  NOP ;  /* 0x0000000000007918 */ /* 0x000fc00000000000 */
        /* <DEDUP_REMOVED lines=11> */
.L_x_19:


//--------------------- .nv.shared.reserved.0     --------------------------
	.section	.nv.shared.reserved.0,"aw",@nobits
	.weak		__nv_reservedSMEM_offset_0_alias
	.size		__nv_reservedSMEM_offset_0_alias, 0, 64
	.other		__nv_reservedSMEM_offset_0_alias,@"STO_CUDA_RESERVED_SHARED STV_DEFAULT"
__nv_reservedSMEM_offset_0_alias:
	.zero		0
	.zero		64


//--------------------- .nv.constant0._Z11get_entropyiiiPfiS_ --------------------------
	.section	.nv.constant0._Z11get_entropyiiiPfiS_,"a",@progbits
	.sectionflags	@""
	.align	4
.nv.constant0._Z11get_entropyiiiPfiS_:
	.zero		936


//--------------------- SYMBOLS --------------------------

	.type		.nv.reservedSmem.offset0,@object
	.size		.nv.reservedSmem.offset0,0x4
